	.target	sm_100a

	.elftype	@"ET_EXEC"


//--------------------- .note.nv.tkinfo           --------------------------
	.section	.note.nv.tkinfo,"",@"SHT_NOTE"
	.sectionflags	@"SHF_NOTE_NV_TKINFO"
	.tkinfo
        /*0018*/ 	.word	0x00000081
        /*0030*/ 	.string	""
        /*0030*/ 	.string	"ptxas-blackwell"
        /*0030*/ 	.string	"Cuda compilation tools, release 12.9, V12.9.86"
        /*0030*/ 	.string	"Build cuda_12.9.r12.9/compiler.36037853_0"
        /*0030*/ 	.string	"-v  -suppress-debug-info  -lineinfo  -arch sm_100a "



//--------------------- .note.nv.cuver            --------------------------
	.section	.note.nv.cuver,"",@"SHT_NOTE"
	.sectionflags	@"SHF_NOTE_NV_CUVER"
        /*0018*/ 	.short	0x0001
        /*001a*/ 	.short	0x0064
        /*001c*/ 	.short	0x0001
        /*001e*/ 	.short	0x0000
        /*0020*/ 	.short	0x0001
        /*0022*/ 	.short	0x0000


//--------------------- .nv.info                  --------------------------
	.section	.nv.info,"",@"SHT_CUDA_INFO"
	.align	4


	//----- nvinfo : EIATTR_REGCOUNT
	.align		4
        /*0000*/ 	.byte	0x04, 0x2f
        /*0002*/ 	.short	(.L_4 - .L_3)
	.align		4
.L_3:
        /*0004*/ 	.word	index@(matmul_kernel)
        /*0008*/ 	.word	0x000000f6


	//----- nvinfo : EIATTR_FRAME_SIZE
	.align		4
.L_4:
        /*000c*/ 	.byte	0x04, 0x11
        /*000e*/ 	.short	(.L_6 - .L_5)
	.align		4
.L_5:
        /*0010*/ 	.word	index@($__internal_2_$__cuda_sm10x_tcgen05_guardrail_trap_unallocated_columns_being_dealloced)
        /*0014*/ 	.word	0x00000000


	//----- nvinfo : EIATTR_FRAME_SIZE
	.align		4
.L_6:
        /*0018*/ 	.byte	0x04, 0x11
        /*001a*/ 	.short	(.L_8 - .L_7)
	.align		4
.L_7:
        /*001c*/ 	.word	index@($__internal_1_$__cuda_sm10x_tcgen05_guardrail_trap_phase_invalid_during_alloc)
        /*0020*/ 	.word	0x00000000


	//----- nvinfo : EIATTR_FRAME_SIZE
	.align		4
.L_8:
        /*0024*/ 	.byte	0x04, 0x11
        /*0026*/ 	.short	(.L_10 - .L_9)
	.align		4
.L_9:
        /*0028*/ 	.word	index@($__internal_0_$__cuda_sm10x_tcgen05_guardrail_trap_col_being_dealloced_not_returned_by_alloc)
        /*002c*/ 	.word	0x00000000


	//----- nvinfo : EIATTR_FRAME_SIZE
	.align		4
.L_10:
        /*0030*/ 	.byte	0x04, 0x11
        /*0032*/ 	.short	(.L_12 - .L_11)
	.align		4
.L_11:
        /*0034*/ 	.word	index@(matmul_kernel)
        /*0038*/ 	.word	0x00000000


	//----- nvinfo : EIATTR_MIN_STACK_SIZE
	.align		4
.L_12:
        /*003c*/ 	.byte	0x04, 0x12
        /*003e*/ 	.short	(.L_14 - .L_13)
	.align		4
.L_13:
        /*0040*/ 	.word	index@(matmul_kernel)
        /*0044*/ 	.word	0x00000000
.L_14:


//--------------------- .nv.info.matmul_kernel    --------------------------
	.section	.nv.info.matmul_kernel,"",@"SHT_CUDA_INFO"
	.sectionflags	@""
	.align	4


	//----- nvinfo : EIATTR_CUDA_API_VERSION
	.align		4
        /*0000*/ 	.byte	0x04, 0x37
        /*0002*/ 	.short	(.L_16 - .L_15)
.L_15:
        /*0004*/ 	.word	0x00000081


	//----- nvinfo : EIATTR_KPARAM_INFO
	.align		4
.L_16:
        /*0008*/ 	.byte	0x04, 0x17
        /*000a*/ 	.short	(.L_18 - .L_17)
.L_17:
        /*000c*/ 	.word	0x00000000
        /*0010*/ 	.short	0x000d
        /*0012*/ 	.short	0x0048
        /*0014*/ 	.byte	0x00, 0xf4, 0x21, 0x00


	//----- nvinfo : EIATTR_KPARAM_INFO
	.align		4
.L_18:
        /*0018*/ 	.byte	0x04, 0x17
        /*001a*/ 	.short	(.L_20 - .L_19)
.L_19:
        /*001c*/ 	.word	0x00000000
        /*0020*/ 	.short	0x000c
        /*0022*/ 	.short	0x0040
        /*0024*/ 	.byte	0x00, 0xf4, 0x21, 0x00


	//----- nvinfo : EIATTR_KPARAM_INFO
	.align		4
.L_20:
        /*0028*/ 	.byte	0x04, 0x17
        /*002a*/ 	.short	(.L_22 - .L_21)
.L_21:
        /*002c*/ 	.word	0x00000000
        /*0030*/ 	.short	0x000b
        /*0032*/ 	.short	0x0038
        /*0034*/ 	.byte	0x00, 0xf0, 0x11, 0x00


	//----- nvinfo : EIATTR_KPARAM_INFO
	.align		4
.L_22:
        /*0038*/ 	.byte	0x04, 0x17
        /*003a*/ 	.short	(.L_24 - .L_23)
.L_23:
        /*003c*/ 	.word	0x00000000
        /*0040*/ 	.short	0x000a
        /*0042*/ 	.short	0x0034
        /*0044*/ 	.byte	0x00, 0xf0, 0x11, 0x00


	//----- nvinfo : EIATTR_KPARAM_INFO
	.align		4
.L_24:
        /*0048*/ 	.byte	0x04, 0x17
        /*004a*/ 	.short	(.L_26 - .L_25)
.L_25:
        /*004c*/ 	.word	0x00000000
        /*0050*/ 	.short	0x0009
        /*0052*/ 	.short	0x0030
        /*0054*/ 	.byte	0x00, 0xf0, 0x11, 0x00


	//----- nvinfo : EIATTR_KPARAM_INFO
	.align		4
.L_26:
        /*0058*/ 	.byte	0x04, 0x17
        /*005a*/ 	.short	(.L_28 - .L_27)
.L_27:
        /*005c*/ 	.word	0x00000000
        /*0060*/ 	.short	0x0008
        /*0062*/ 	.short	0x002c
        /*0064*/ 	.byte	0x00, 0xf0, 0x11, 0x00


	//----- nvinfo : EIATTR_KPARAM_INFO
	.align		4
.L_28:
        /*0068*/ 	.byte	0x04, 0x17
        /*006a*/ 	.short	(.L_30 - .L_29)
.L_29:
        /*006c*/ 	.word	0x00000000
        /*0070*/ 	.short	0x0007
        /*0072*/ 	.short	0x0028
        /*0074*/ 	.byte	0x00, 0xf0, 0x11, 0x00


	//----- nvinfo : EIATTR_KPARAM_INFO
	.align		4
.L_30:
        /*0078*/ 	.byte	0x04, 0x17
        /*007a*/ 	.short	(.L_32 - .L_31)
.L_31:
        /*007c*/ 	.word	0x00000000
        /*0080*/ 	.short	0x0006
        /*0082*/ 	.short	0x0024
        /*0084*/ 	.byte	0x00, 0xf0, 0x11, 0x00


	//----- nvinfo : EIATTR_KPARAM_INFO
	.align		4
.L_32:
        /*0088*/ 	.byte	0x04, 0x17
        /*008a*/ 	.short	(.L_34 - .L_33)
.L_33:
        /*008c*/ 	.word	0x00000000
        /*0090*/ 	.short	0x0005
        /*0092*/ 	.short	0x0020
        /*0094*/ 	.byte	0x00, 0xf0, 0x11, 0x00


	//----- nvinfo : EIATTR_KPARAM_INFO
	.align		4
.L_34:
        /*0098*/ 	.byte	0x04, 0x17
        /*009a*/ 	.short	(.L_36 - .L_35)
.L_35:
        /*009c*/ 	.word	0x00000000
        /*00a0*/ 	.short	0x0004
        /*00a2*/ 	.short	0x001c
        /*00a4*/ 	.byte	0x00, 0xf0, 0x11, 0x00


	//----- nvinfo : EIATTR_KPARAM_INFO
	.align		4
.L_36:
        /*00a8*/ 	.byte	0x04, 0x17
        /*00aa*/ 	.short	(.L_38 - .L_37)
.L_37:
        /*00ac*/ 	.word	0x00000000
        /*00b0*/ 	.short	0x0003
        /*00b2*/ 	.short	0x0018
        /*00b4*/ 	.byte	0x00, 0xf0, 0x11, 0x00


	//----- nvinfo : EIATTR_KPARAM_INFO
	.align		4
.L_38:
        /*00b8*/ 	.byte	0x04, 0x17
        /*00ba*/ 	.short	(.L_40 - .L_39)
.L_39:
        /*00bc*/ 	.word	0x00000000
        /*00c0*/ 	.short	0x0002
        /*00c2*/ 	.short	0x0010
        /*00c4*/ 	.byte	0x00, 0xf4, 0x21, 0x00


	//----- nvinfo : EIATTR_KPARAM_INFO
	.align		4
.L_40:
        /*00c8*/ 	.byte	0x04, 0x17
        /*00ca*/ 	.short	(.L_42 - .L_41)
.L_41:
        /*00cc*/ 	.word	0x00000000
        /*00d0*/ 	.short	0x0001
        /*00d2*/ 	.short	0x0008
        /*00d4*/ 	.byte	0x00, 0xf4, 0x21, 0x00


	//----- nvinfo : EIATTR_KPARAM_INFO
	.align		4
.L_42:
        /*00d8*/ 	.byte	0x04, 0x17
        /*00da*/ 	.short	(.L_44 - .L_43)
.L_43:
        /*00dc*/ 	.word	0x00000000
        /*00e0*/ 	.short	0x0000
        /*00e2*/ 	.short	0x0000
        /*00e4*/ 	.byte	0x00, 0xf4, 0x21, 0x00


	//----- nvinfo : EIATTR_EXPLICIT_CLUSTER
	.align		4
.L_44:
        /*00e8*/ 	.byte	0x01, 0x3e
	.zero		2


	//----- nvinfo : EIATTR_CTA_PER_CLUSTER
	.align		4
        /*00ec*/ 	.byte	0x04, 0x3d
        /*00ee*/ 	.short	(.L_46 - .L_45)
.L_45:
        /*00f0*/ 	.word	0x00000004
        /*00f4*/ 	.word	0x00000001
        /*00f8*/ 	.word	0x00000001


	//----- nvinfo : EIATTR_AT_ENTRY_FRAGMENTS
	.align		4
.L_46:
        /*00fc*/ 	.byte	0x04, 0x4f
        /*00fe*/ 	.short	(.L_48 - .L_47)


	//   ....[0]....
.L_47:
        /*0100*/ 	.word	0x00000004


	//----- nvinfo : EIATTR_RESERVED_SMEM_USED
	.align		4
.L_48:
        /*0104*/ 	.byte	0x01, 0x41
	.zero		2


	//----- nvinfo : EIATTR_SPARSE_MMA_MASK
	.align		4
        /*0108*/ 	.byte	0x03, 0x50
        /*010a*/ 	.short	0x0000


	//----- nvinfo : EIATTR_TCGEN05_1CTA_USED
	.align		4
        /*010c*/ 	.byte	0x01, 0x51
	.zero		2


	//----- nvinfo : EIATTR_MAXREG_COUNT
	.align		4
        /*0110*/ 	.byte	0x03, 0x1b
        /*0112*/ 	.short	0x00ff


	//----- nvinfo : EIATTR_NUM_BARRIERS
	.align		4
        /*0114*/ 	.byte	0x02, 0x4c
        /*0116*/ 	.byte	0x01
	.zero		1


	//----- nvinfo : EIATTR_INT_WARP_WIDE_INSTR_OFFSETS
	.align		4
        /*0118*/ 	.byte	0x04, 0x31
        /*011a*/ 	.short	(.L_50 - .L_49)


	//   ....[0]....
.L_49:
        /*011c*/ 	.word	0x000014d0


	//   ....[1]....
        /*0120*/ 	.word	0x000014f0


	//   ....[2]....
        /*0124*/ 	.word	0x000015c0


	//   ....[3]....
        /*0128*/ 	.word	0x000097a0


	//   ....[4]....
        /*012c*/ 	.word	0x000097f0


	//----- nvinfo : EIATTR_COOP_GROUP_MASK_REGIDS
	.align		4
.L_50:
        /*0130*/ 	.byte	0x04, 0x29
        /*0132*/ 	.short	(.L_52 - .L_51)


	//   ....[0]....
.L_51:
        /*0134*/ 	.word	0xffffffff


	//   ....[1]....
        /*0138*/ 	.word	0xffffffff


	//   ....[2]....
        /*013c*/ 	.word	0xffffffff


	//   ....[3]....
        /*0140*/ 	.word	0xffffffff


	//----- nvinfo : EIATTR_COOP_GROUP_INSTR_OFFSETS
	.align		4
.L_52:
        /*0144*/ 	.byte	0x04, 0x28
        /*0146*/ 	.short	(.L_54 - .L_53)


	//   ....[0]....
.L_53:
        /*0148*/ 	.word	0x00000060


	//   ....[1]....
        /*014c*/ 	.word	0x00000320


	//   ....[2]....
        /*0150*/ 	.word	0x00009630


	//   ....[3]....
        /*0154*/ 	.word	0x000098a0


	//----- nvinfo : EIATTR_VRC_CTA_INIT_COUNT
	.align		4
.L_54:
        /*0158*/ 	.byte	0x02, 0x4a
        /*015a*/ 	.byte	0x80
	.zero		1


	//----- nvinfo : EIATTR_MBARRIER_INSTR_OFFSETS
	.align		4
        /*015c*/ 	.byte	0x04, 0x39
        /*015e*/ 	.short	(.L_56 - .L_55)


	//   ....[0]....
.L_55:
        /*0160*/ 	.word	0x00001670
        /*0164*/ 	.word	0x000000ff
        /*0168*/ 	.word	0x00000000
        /*016c*/ 	.short	0x0100
        /*016e*/ 	.byte	0x08
	.zero		1


	//   ....[1]....
        /*0170*/ 	.word	0x00001730
        /*0174*/ 	.word	0x000000ff
        /*0178*/ 	.word	0x0000e008
        /*017c*/ 	.short	0x0100
        /*017e*/ 	.byte	0x0a
	.zero		1


	//   ....[2]....
        /*0180*/ 	.word	0x00006650
        /*0184*/ 	.word	0x000000ff
        /*0188*/ 	.word	0x00000000
        /*018c*/ 	.short	0x010a
        /*018e*/ 	.byte	0x08
	.zero		1


	//   ....[3]....
        /*0190*/ 	.word	0x00007df0
        /*0194*/ 	.word	0x000000ff
        /*0198*/ 	.word	0x00000000
        /*019c*/ 	.short	0x010a
        /*019e*/ 	.byte	0x08
	.zero		1


	//   ....[4]....
        /*01a0*/ 	.word	0x00007f60
        /*01a4*/ 	.word	0x000000ff
        /*01a8*/ 	.word	0x0000e000
        /*01ac*/ 	.short	0x0108
        /*01ae*/ 	.byte	0x0a
	.zero		1


	//   ....[5]....
        /*01b0*/ 	.word	0x000080b0
        /*01b4*/ 	.word	0x000000ff
        /*01b8*/ 	.word	0x0000e008
        /*01bc*/ 	.short	0x0108
        /*01be*/ 	.byte	0x0a
	.zero		1


	//   ....[6]....
        /*01c0*/ 	.word	0x000098c0
        /*01c4*/ 	.word	0x000000ff
        /*01c8*/ 	.word	0x00000000
        /*01cc*/ 	.short	0x010a
        /*01ce*/ 	.byte	0x08
	.zero		1


	//   ....[7]....
        /*01d0*/ 	.word	0x000098f0
        /*01d4*/ 	.word	0x000000ff
        /*01d8*/ 	.word	0x00000000
        /*01dc*/ 	.short	0x010a
        /*01de*/ 	.byte	0x08
	.zero		1


	//----- nvinfo : EIATTR_NUM_MBARRIERS
	.align		4
.L_56:
        /*01e0*/ 	.byte	0x03, 0x38
        /*01e2*/ 	.short	0x0002


	//----- nvinfo : EIATTR_EXIT_INSTR_OFFSETS
	.align		4
        /*01e4*/ 	.byte	0x04, 0x1c
        /*01e6*/ 	.short	(.L_58 - .L_57)


	//   ....[0]....
.L_57:
        /*01e8*/ 	.word	0x000098b0


	//----- nvinfo : EIATTR_REQNTID
	.align		4
.L_58:
        /*01ec*/ 	.byte	0x04, 0x10
        /*01ee*/ 	.short	(.L_60 - .L_59)
.L_59:
        /*01f0*/ 	.word	0x00000080
        /*01f4*/ 	.word	0x00000001
        /*01f8*/ 	.word	0x00000001


	//----- nvinfo : EIATTR_CRS_STACK_SIZE
	.align		4
.L_60:
        /*01fc*/ 	.byte	0x04, 0x1e
        /*01fe*/ 	.short	(.L_62 - .L_61)
.L_61:
        /*0200*/ 	.word	0x00000000


	//----- nvinfo : EIATTR_CBANK_PARAM_SIZE
	.align		4
.L_62:
        /*0204*/ 	.byte	0x03, 0x19
        /*0206*/ 	.short	0x0050


	//----- nvinfo : EIATTR_PARAM_CBANK
	.align		4
        /*0208*/ 	.byte	0x04, 0x0a
        /*020a*/ 	.short	(.L_64 - .L_63)
	.align		4
.L_63:
        /*020c*/ 	.word	index@(.nv.constant0.matmul_kernel)
        /*0210*/ 	.short	0x0380
        /*0212*/ 	.short	0x0050


	//----- nvinfo : EIATTR_SW_WAR
	.align		4
.L_64:
        /*0214*/ 	.byte	0x04, 0x36
        /*0216*/ 	.short	(.L_66 - .L_65)
.L_65:
        /*0218*/ 	.word	0x00000008
.L_66:


//--------------------- .nv.compat                --------------------------
	.section	.nv.compat,"",@"SHT_CUDA_COMPAT_INFO"
	.align	4
        /*0000*/ 	.byte	0x02, 0x02, 0x02, 0x00, 0x02, 0x05, 0x05, 0x00, 0x02, 0x03, 0x00, 0x00, 0x02, 0x06, 0x01, 0x00


//--------------------- .nv.callgraph             --------------------------
	.section	.nv.callgraph,"",@"SHT_CUDA_CALLGRAPH"
	.align	4
	.sectionentsize	8
	.align		4
        /*0000*/ 	.word	0x00000000
	.align		4
        /*0004*/ 	.word	0xffffffff
	.align		4
        /*0008*/ 	.word	0x00000000
	.align		4
        /*000c*/ 	.word	0xfffffffe
	.align		4
        /*0010*/ 	.word	0x00000000
	.align		4
        /*0014*/ 	.word	0xfffffffd
	.align		4
        /*0018*/ 	.word	0x00000000
	.align		4
        /*001c*/ 	.word	0xfffffffc


//--------------------- .text.matmul_kernel       --------------------------
	.section	.text.matmul_kernel,"ax",@progbits
	.align	128
        .global         matmul_kernel
        .type           matmul_kernel,@function
        .size           matmul_kernel,(.L_x_21 - matmul_kernel)
        .other          matmul_kernel,@"STO_CUDA_ENTRY STV_DEFAULT"
matmul_kernel:
.text.matmul_kernel:
[----:B------:R-:W1:Y:S01]  /*0000*/  LDC R1, c[0x0][0x37c] ;  /* 0x0000df00ff017b82 */ /* 0x000e620000000800 */
[----:B------:R-:W2:Y:S02]  /*0010*/  S2R R128, SR_TID.X ;  /* 0x0000000000807919 */ /* 0x000ea40000002100 */
[----:B--2---:R-:W-:-:S04]  /*0020*/  ISETP.GE.U32.AND P0, PT, R128, 0x20, PT ;  /* 0x000000208000780c */ /* 0x004fc80003f06070 */
[----:B------:R-:W-:-:S09]  /*0030*/  P2R R0, PR, RZ, 0x1 ;  /* 0x00000001ff007803 */ /* 0x000fd20000000000 */
[----:B------:R-:W-:Y:S05]  /*0040*/  @P0 BRA `(.L_x_0) ;  /* 0x0000000000b80947 */ /* 0x000fea0003800000 */
[----:B------:R-:W2:Y:S01]  /*0050*/  S2UR UR6, SR_CgaCtaId ;  /* 0x00000000000679c3 */ /* 0x000ea20000008800 */
[----:B------:R-:W-:Y:S01]  /*0060*/  NOP ;  /* 0x0000000000007918 */ /* 0x000fe20000000000 */
[----:B------:R-:W-:Y:S02]  /*0070*/  UMOV UR4, 0x40 ;  /* 0x0000004000047882 */ /* 0x000fe40000000000 */
[----:B--2---:R-:W-:-:S09]  /*0080*/  ULEA UR4, UR6, UR4, 0x18 ;  /* 0x0000000406047291 */ /* 0x004fd2000f8ec0ff */
[----:B------:R-:W2:Y:S01]  /*0090*/  LDS.U8 R0, [UR4] ;  /* 0x00000004ff007984 */ /* 0x000ea20008000000 */
[----:B------:R-:W-:Y:S02]  /*00a0*/  UMOV UR4, 0x400 ;  /* 0x0000040000047882 */ /* 0x000fe40000000000 */
[----:B------:R-:W-:Y:S01]  /*00b0*/  ULEA UR4, UR6, UR4, 0x18 ;  /* 0x0000000406047291 */ /* 0x000fe2000f8ec0ff */
[----:B--2---:R-:W-:-:S13]  /*00c0*/  ISETP.NE.AND P0, PT, R0, RZ, PT ;  /* 0x000000ff0000720c */ /* 0x004fda0003f05270 */
[----:B------:R-:W-:Y:S05]  /*00d0*/  @P0 BRA `(.L_x_1) ;  /* 0x00000000007c0947 */ /* 0x000fea0003800000 */
[----:B------:R-:W-:-:S13]  /*00e0*/  ELECT P0, URZ, PT ;  /* 0x0000000000ff782f */ /* 0x000fda0003800000 */
[----:B------:R-:W-:Y:S05]  /*00f0*/  @!P0 BRA `(.L_x_2) ;  /* 0x0000000000848947 */ /* 0x000fea0003800000 */
[----:B------:R-:W-:Y:S01]  /*0100*/  UMOV UR5, 0x4 ;  /* 0x0000000400057882 */ /* 0x000fe20000000000 */
[----:B------:R-:W-:Y:S02]  /*0110*/  IMAD.MOV.U32 R4, RZ, RZ, 0x1 ;  /* 0x00000001ff047424 */ /* 0x000fe400078e00ff */
[----:B------:R-:W-:Y:S02]  /*0120*/  IMAD.MOV.U32 R5, RZ, RZ, 0xf ;  /* 0x0000000fff057424 */ /* 0x000fe400078e00ff */
[----:B------:R-:W-:Y:S04]  /*0130*/  DEPBAR.LE SB2, 0x36 ;  /* 0x0000ad800000791a */ /* 0x000fe80000000000 */
[----:B------:R-:W2:Y:S02]  /*0140*/  UTCATOMSWS.FIND_AND_SET.ALIGN UP0, UR5, UR5 ;  /* 0x00000005000575e3 */ /* 0x000ea40008000800 */
[----:B--2---:R-:W-:-:S04]  /*0150*/  PLOP3.LUT P0, PT, PT, PT, UP0, 0x80, 0x8 ;  /* 0x000000000008781c */ /* 0x004fc80003f0f008 */
[----:B------:R-:W-:-:S04]  /*0160*/  SEL R0, RZ, 0xffffffff, !P0 ;  /* 0xffffffffff007807 */ /* 0x000fc80004000000 */
[----:B------:R-:W-:Y:S01]  /*0170*/  ISETP.NE.AND P0, PT, R0, RZ, PT ;  /* 0x000000ff0000720c */ /* 0x000fe20003f05270 */
[----:B------:R-:W-:-:S12]  /*0180*/  IMAD.U32 R0, RZ, RZ, UR5 ;  /* 0x00000005ff007e24 */ /* 0x000fd8000f8e00ff */
[----:B------:R-:W-:Y:S05]  /*0190*/  @P0 BRA `(.L_x_3) ;  /* 0x0000000000240947 */ /* 0x000fea0003800000 */
.L_x_4:
[----:B------:R-:W-:Y:S05]  /*01a0*/  NANOSLEEP 0x64 ;  /* 0x000000640000795d */ /* 0x000fea0003800000 */
[----:B------:R-:W-:-:S05]  /*01b0*/  UMOV UR5, 0x4 ;  /* 0x0000000400057882 */ /* 0x000fca0000000000 */
[----:B------:R-:W-:Y:S04]  /*01c0*/  DEPBAR.LE SB2, 0x36 ;  /* 0x0000ad800000791a */ /* 0x000fe80000000000 */
[----:B------:R-:W2:Y:S02]  /*01d0*/  UTCATOMSWS.FIND_AND_SET.ALIGN UP0, UR5, UR5 ;  /* 0x00000005000575e3 */ /* 0x000ea40008000800 */
[----:B--2---:R-:W-:-:S04]  /*01e0*/  PLOP3.LUT P0, PT, PT, PT, UP0, 0x80, 0x8 ;  /* 0x000000000008781c */ /* 0x004fc80003f0f008 */
[----:B------:R-:W-:-:S04]  /*01f0*/  SEL R0, RZ, 0xffffffff, !P0 ;  /* 0xffffffffff007807 */ /* 0x000fc80004000000 */
[----:B------:R-:W-:Y:S01]  /*0200*/  ISETP.NE.AND P0, PT, R0, RZ, PT ;  /* 0x000000ff0000720c */ /* 0x000fe20003f05270 */
[----:B------:R-:W-:-:S12]  /*0210*/  IMAD.U32 R0, RZ, RZ, UR5 ;  /* 0x00000005ff007e24 */ /* 0x000fd8000f8e00ff */
[----:B------:R-:W-:Y:S05]  /*0220*/  @!P0 BRA `(.L_x_4) ;  /* 0xfffffffc00dc8947 */ /* 0x000fea000383ffff */
.L_x_3:
[C---:B------:R-:W-:Y:S01]  /*0230*/  VIADD R3, R0.reuse, 0x10 ;  /* 0x0000001000037836 */ /* 0x040fe20000000000 */
[----:B------:R-:W-:Y:S01]  /*0240*/  UMOV UR5, 0x50 ;  /* 0x0000005000057882 */ /* 0x000fe20000000000 */
[----:B------:R-:W-:Y:S01]  /*0250*/  SHF.L.U32 R2, R5, R0, RZ ;  /* 0x0000000005027219 */ /* 0x000fe200000006ff */
[----:B------:R-:W-:Y:S01]  /*0260*/  ULEA UR5, UR6, UR5, 0x18 ;  /* 0x0000000506057291 */ /* 0x000fe2000f8ec0ff */
[----:B------:R-:W-:Y:S01]  /*0270*/  IMAD.SHL.U32 R0, R0, 0x20, RZ ;  /* 0x0000002000007824 */ /* 0x000fe200078e00ff */
[----:B------:R-:W-:-:S04]  /*0280*/  SHF.L.U32 R3, R4, R3, RZ ;  /* 0x0000000304037219 */ /* 0x000fc800000006ff */
[----:B------:R-:W-:-:S05]  /*0290*/  LOP3.LUT R2, R3, R2, RZ, 0xfc, !PT ;  /* 0x0000000203027212 */ /* 0x000fca00078efcff */
[----:B------:R2:W-:Y:S04]  /*02a0*/  ATOMS.OR RZ, [UR5], R2 ;  /* 0x00000002ffff798c */ /* 0x0005e8000b000005 */
[----:B------:R2:W-:Y:S01]  /*02b0*/  STS [UR4], R0 ;  /* 0x00000000ff007988 */ /* 0x0005e20008000804 */
[----:B------:R-:W-:Y:S05]  /*02c0*/  BRA `(.L_x_2) ;  /* 0x0000000000107947 */ /* 0x000fea0003800000 */
.L_x_1:
[----:B------:R-:W-:Y:S01]  /*02d0*/  IMAD.MOV.U32 R0, RZ, RZ, -0x1 ;  /* 0xffffffffff007424 */ /* 0x000fe200078e00ff */
[----:B------:R-:W-:-:S04]  /*02e0*/  MOV R2, 0x310 ;  /* 0x0000031000027802 */ /* 0x000fc80000000f00 */
[----:B------:R2:W-:Y:S03]  /*02f0*/  STS [UR4], R0 ;  /* 0x00000000ff007988 */ /* 0x0005e60008000804 */
[----:B-12---:R-:W-:Y:S05]  /*0300*/  CALL.REL.NOINC `($__internal_1_$__cuda_sm10x_tcgen05_guardrail_trap_phase_invalid_during_alloc) ;  /* 0x0000009400907944 */ /* 0x006fea0003c00000 */
.L_x_2:
[----:B------:R-:W-:Y:S05]  /*0310*/  WARPSYNC.ALL ;  /* 0x0000000000007948 */ /* 0x000fea0003800000 */
[----:B------:R-:W-:Y:S01]  /*0320*/  NOP ;  /* 0x0000000000007918 */ /* 0x000fe20000000000 */
.L_x_0:
[----:B------:R-:W3:Y:S08]  /*0330*/  LDC.64 R32, c[0x0][0x398] ;  /* 0x0000e600ff207b82 */ /* 0x000ef00000000a00 */
[----:B------:R-:W4:Y:S02]  /*0340*/  S2UR UR5, SR_CgaSize ;  /* 0x00000000000579c3 */ /* 0x000f240000008a00 */
[----:B----4-:R-:W-:-:S12]  /*0350*/  UIMAD UR5, UR5, -0xa0, URZ ;  /* 0xffffff60050578a4 */ /* 0x010fd8000f8e02ff */
[----:B------:R-:W4:Y:S01]  /*0360*/  LDCU UR5, c[0x0][UR5+0x2b0] ;  /* 0x00005600050577ac */ /* 0x000f220008000800 */
[C---:B------:R-:W-:Y:S02]  /*0370*/  LOP3.LUT R124, R128.reuse, 0x7f, RZ, 0xc0, !PT ;  /* 0x0000007f807c7812 */ /* 0x040fe400078ec0ff */
[----:B------:R-:W-:Y:S01]  /*0380*/  ISETP.GE.U32.AND P6, PT, R128, 0x20, PT ;  /* 0x000000208000780c */ /* 0x000fe20003fc6070 */
[----:B------:R-:W-:Y:S01]  /*0390*/  UMOV UR10, 0x400 ;  /* 0x00000400000a7882 */ /* 0x000fe20000000000 */
[----:B------:R-:W5:Y:S01]  /*03a0*/  LDCU.128 UR12, c[0x0][0x380] ;  /* 0x00007000ff0c77ac */ /* 0x000f620008000c00 */
[----:B------:R-:W2:Y:S01]  /*03b0*/  S2UR UR4, SR_CTAID.X ;  /* 0x00000000000479c3 */ /* 0x000ea20000002500 */
[----:B------:R-:W-:Y:S01]  /*03c0*/  UMOV UR6, 0x1 ;  /* 0x0000000100067882 */ /* 0x000fe20000000000 */
[----:B------:R-:W1:Y:S06]  /*03d0*/  LDCU.64 UR16, c[0x0][0x358] ;  /* 0x00006b00ff1077ac */ /* 0x000e6c0008000a00 */
[----:B------:R-:W1:Y:S01]  /*03e0*/  LDC R167, c[0x0][0x3a0] ;  /* 0x0000e800ffa77b82 */ /* 0x000e620000000800 */
[----:B--23--:R-:W-:Y:S01]  /*03f0*/  VIADD R0, R33, 0x3f ;  /* 0x0000003f21007836 */ /* 0x00cfe20000000000 */
[----:B------:R-:W-:-:S04]  /*0400*/  IABS R23, R33 ;  /* 0x0000002100177213 */ /* 0x000fc80000000000 */
[----:B------:R-:W-:Y:S02]  /*0410*/  SHF.R.S32.HI R3, RZ, 0x1f, R0 ;  /* 0x0000001fff037819 */ /* 0x000fe40000011400 */
[----:B------:R-:W-:Y:S02]  /*0420*/  I2FP.F32.U32 R5, UR4 ;  /* 0x0000000400057c45 */ /* 0x000fe40008201000 */
[----:B------:R-:W-:-:S03]  /*0430*/  LEA.HI R3, R3, R0, RZ, 0x6 ;  /* 0x0000000003037211 */ /* 0x000fc600078f30ff */
[----:B----4-:R-:W-:Y:S01]  /*0440*/  FMUL R5, R5, UR5 ;  /* 0x0000000505057c20 */ /* 0x010fe20008400000 */
[----:B------:R-:W-:Y:S01]  /*0450*/  SHF.R.S32.HI R3, RZ, 0x6, R3 ;  /* 0x00000006ff037819 */ /* 0x000fe20000011403 */
[----:B------:R-:W2:Y:S04]  /*0460*/  S2UR UR5, SR_CgaCtaId ;  /* 0x00000000000579c3 */ /* 0x000ea80000008800 */
[----:B------:R-:W-:Y:S01]  /*0470*/  IMAD.SHL.U32 R4, R3, 0x8, RZ ;  /* 0x0000000803047824 */ /* 0x000fe200078e00ff */
[----:B------:R-:W-:Y:S04]  /*0480*/  F2I.U32.TRUNC.NTZ R5, R5 ;  /* 0x0000000500057305 */ /* 0x000fe8000020f000 */
[----:B------:R-:W-:-:S04]  /*0490*/  IABS R7, R4 ;  /* 0x0000000400077213 */ /* 0x000fc80000000000 */
[----:B------:R-:W3:Y:S01]  /*04a0*/  I2F.RP R0, R7 ;  /* 0x0000000700007306 */ /* 0x000ee20000209400 */
[----:B--2---:R-:W-:Y:S02]  /*04b0*/  USHF.L.U32 UR4, UR5, 0x7, URZ ;  /* 0x0000000705047899 */ /* 0x004fe400080006ff */
[----:B------:R-:W-:-:S05]  /*04c0*/  ULEA UR10, UR5, UR10, 0x18 ;  /* 0x0000000a050a7291 */ /* 0x000fca000f8ec0ff */
[----:B---3--:R-:W2:Y:S01]  /*04d0*/  MUFU.RCP R0, R0 ;  /* 0x0000000000007308 */ /* 0x008ea20000001000 */
[----:B------:R-:W-:Y:S01]  /*04e0*/  ULOP3.LUT UR4, UR4, 0x180, URZ, 0xc0, !UPT ;  /* 0x0000018004047892 */ /* 0x000fe2000f8ec0ff */
[----:B--2---:R-:W-:Y:S01]  /*04f0*/  VIADD R2, R0, 0xffffffe ;  /* 0x0ffffffe00027836 */ /* 0x004fe20000000000 */
[----:B------:R-:W-:-:S05]  /*0500*/  IABS R0, R5 ;  /* 0x0000000500007213 */ /* 0x000fca0000000000 */
[----:B------:R2:W3:Y:S02]  /*0510*/  F2I.FTZ.U32.TRUNC.NTZ R3, R2 ;  /* 0x0000000200037305 */ /* 0x0004e4000021f000 */
[----:B--2---:R-:W-:Y:S02]  /*0520*/  IMAD.MOV.U32 R2, RZ, RZ, RZ ;  /* 0x000000ffff027224 */ /* 0x004fe400078e00ff */
[----:B---3--:R-:W-:-:S04]  /*0530*/  IMAD.MOV R6, RZ, RZ, -R3 ;  /* 0x000000ffff067224 */ /* 0x008fc800078e0a03 */
[----:B------:R-:W-:Y:S01]  /*0540*/  IMAD R9, R6, R7, RZ ;  /* 0x0000000706097224 */ /* 0x000fe200078e02ff */
[----:B------:R-:W-:-:S03]  /*0550*/  IABS R6, R4 ;  /* 0x0000000400067213 */ /* 0x000fc60000000000 */
[----:B------:R-:W-:-:S04]  /*0560*/  IMAD.HI.U32 R3, R3, R9, R2 ;  /* 0x0000000903037227 */ /* 0x000fc800078e0002 */
[----:B------:R-:W-:Y:S02]  /*0570*/  IMAD.MOV R2, RZ, RZ, -R6 ;  /* 0x000000ffff027224 */ /* 0x000fe400078e0a06 */
[----:B------:R-:W-:-:S04]  /*0580*/  IMAD.HI.U32 R3, R3, R0, RZ ;  /* 0x0000000003037227 */ /* 0x000fc800078e00ff */
[----:B------:R-:W-:Y:S01]  /*0590*/  IMAD R0, R3, R2, R0 ;  /* 0x0000000203007224 */ /* 0x000fe200078e0200 */
[----:B------:R-:W-:Y:S04]  /*05a0*/  BAR.SYNC.DEFER_BLOCKING 0x0 ;  /* 0x0000000000007b1d */ /* 0x000fe80000010000 */
[----:B------:R-:W-:-:S13]  /*05b0*/  ISETP.GT.U32.AND P1, PT, R7, R0, PT ;  /* 0x000000000700720c */ /* 0x000fda0003f24070 */
[----:B------:R-:W-:Y:S02]  /*05c0*/  @!P1 IMAD.IADD R0, R0, 0x1, -R7 ;  /* 0x0000000100009824 */ /* 0x000fe400078e0a07 */
[----:B------:R-:W-:Y:S01]  /*05d0*/  @!P1 VIADD R3, R3, 0x1 ;  /* 0x0000000103039836 */ /* 0x000fe20000000000 */
[----:B------:R-:W-:Y:S02]  /*05e0*/  ISETP.NE.AND P1, PT, R4, RZ, PT ;  /* 0x000000ff0400720c */ /* 0x000fe40003f25270 */
[----:B------:R-:W-:Y:S02]  /*05f0*/  ISETP.GE.U32.AND P0, PT, R0, R7, PT ;  /* 0x000000070000720c */ /* 0x000fe40003f06070 */
[----:B------:R-:W-:-:S04]  /*0600*/  LOP3.LUT R0, R5, R4, RZ, 0x3c, !PT ;  /* 0x0000000405007212 */ /* 0x000fc800078e3cff */
[----:B------:R-:W-:Y:S01]  /*0610*/  ISETP.GE.AND P2, PT, R0, RZ, PT ;  /* 0x000000ff0000720c */ /* 0x000fe20003f46270 */
[----:B------:R-:W-:-:S06]  /*0620*/  VIADD R0, R32, 0x1ff ;  /* 0x000001ff20007836 */ /* 0x000fcc0000000000 */
[----:B------:R-:W-:-:S04]  /*0630*/  @P0 VIADD R3, R3, 0x1 ;  /* 0x0000000103030836 */ /* 0x000fc80000000000 */
[----:B------:R-:W-:Y:S01]  /*0640*/  IMAD.MOV.U32 R2, RZ, RZ, R3 ;  /* 0x000000ffff027224 */ /* 0x000fe200078e0003 */
[----:B------:R-:W-:-:S03]  /*0650*/  SHF.R.S32.HI R3, RZ, 0x1f, R0 ;  /* 0x0000001fff037819 */ /* 0x000fc60000011400 */
[----:B------:R-:W-:Y:S01]  /*0660*/  @!P2 IMAD.MOV R2, RZ, RZ, -R2 ;  /* 0x000000ffff02a224 */ /* 0x000fe200078e0a02 */
[----:B------:R-:W-:Y:S02]  /*0670*/  @!P1 LOP3.LUT R2, RZ, R4, RZ, 0x33, !PT ;  /* 0x00000004ff029212 */ /* 0x000fe400078e33ff */
[----:B------:R-:W-:-:S03]  /*0680*/  LEA.HI R3, R3, R0, RZ, 0x9 ;  /* 0x0000000003037211 */ /* 0x000fc600078f48ff */
[----:B------:R-:W-:Y:S02]  /*0690*/  IMAD.SHL.U32 R6, R2, 0x8, RZ ;  /* 0x0000000802067824 */ /* 0x000fe400078e00ff */
[----:B------:R-:W-:-:S03]  /*06a0*/  IMAD.MOV R2, RZ, RZ, -R2 ;  /* 0x000000ffff027224 */ /* 0x000fc600078e0a02 */
[----:B------:R-:W-:Y:S01]  /*06b0*/  LEA.HI.SX32 R3, R3, -R6, 0x17 ;  /* 0x8000000603037211 */ /* 0x000fe200078fbaff */
[----:B------:R-:W-:-:S03]  /*06c0*/  IMAD R4, R4, R2, R5 ;  /* 0x0000000204047224 */ /* 0x000fc600078e0205 */
[----:B------:R-:W-:Y:S02]  /*06d0*/  VIMNMX R11, PT, PT, R3, 0x8, PT ;  /* 0x00000008030b7848 */ /* 0x000fe40003fe0100 */
[----:B------:R-:W-:Y:S02]  /*06e0*/  IABS R9, R4 ;  /* 0x0000000400097213 */ /* 0x000fe40000000000 */
[----:B------:R-:W-:-:S04]  /*06f0*/  IABS R7, R11 ;  /* 0x0000000b00077213 */ /* 0x000fc80000000000 */
[----:B------:R-:W2:Y:S08]  /*0700*/  I2F.RP R0, R7 ;  /* 0x0000000700007306 */ /* 0x000eb00000209400 */
[----:B--2---:R-:W2:Y:S02]  /*0710*/  MUFU.RCP R0, R0 ;  /* 0x0000000000007308 */ /* 0x004ea40000001000 */
[----:B--2---:R-:W-:-:S06]  /*0720*/  VIADD R3, R0, 0xffffffe ;  /* 0x0ffffffe00037836 */ /* 0x004fcc0000000000 */
[----:B------:R-:W2:Y:S02]  /*0730*/  F2I.FTZ.U32.TRUNC.NTZ R3, R3 ;  /* 0x0000000300037305 */ /* 0x000ea4000021f000 */
[----:B--2---:R-:W-:-:S04]  /*0740*/  IMAD.MOV R8, RZ, RZ, -R3 ;  /* 0x000000ffff087224 */ /* 0x004fc800078e0a03 */
[----:B------:R-:W-:Y:S01]  /*0750*/  IMAD.MOV.U32 R2, RZ, RZ, R8 ;  /* 0x000000ffff027224 */ /* 0x000fe200078e0008 */
[----:B------:R-:W-:-:S03]  /*0760*/  IABS R8, R11 ;  /* 0x0000000b00087213 */ /* 0x000fc60000000000 */
[----:B------:R-:W-:Y:S02]  /*0770*/  IMAD R5, R2, R7, RZ ;  /* 0x0000000702057224 */ /* 0x000fe400078e02ff */
[----:B------:R-:W-:Y:S02]  /*0780*/  IMAD.MOV.U32 R2, RZ, RZ, RZ ;  /* 0x000000ffff027224 */ /* 0x000fe400078e00ff */
[----:B------:R-:W-:Y:S02]  /*0790*/  IMAD.MOV R0, RZ, RZ, -R8 ;  /* 0x000000ffff007224 */ /* 0x000fe400078e0a08 */
[----:B------:R-:W-:Y:S01]  /*07a0*/  IMAD.HI.U32 R2, R3, R5, R2 ;  /* 0x0000000503027227 */ /* 0x000fe200078e0002 */
[----:B------:R-:W-:-:S04]  /*07b0*/  IABS R5, R32 ;  /* 0x0000002000057213 */ /* 0x000fc80000000000 */
[----:B------:R-:W2:Y:S01]  /*07c0*/  I2F.RP R3, R5 ;  /* 0x0000000500037306 */ /* 0x000ea20000209400 */
[----:B------:R-:W-:-:S04]  /*07d0*/  IMAD.HI.U32 R2, R2, R9, RZ ;  /* 0x0000000902027227 */ /* 0x000fc800078e00ff */
[----:B------:R-:W-:-:S05]  /*07e0*/  IMAD R0, R2, R0, R9 ;  /* 0x0000000002007224 */ /* 0x000fca00078e0209 */
[----:B------:R-:W-:Y:S01]  /*07f0*/  ISETP.GT.U32.AND P1, PT, R7, R0, PT ;  /* 0x000000000700720c */ /* 0x000fe20003f24070 */
[----:B--2---:R-:W2:-:S12]  /*0800*/  MUFU.RCP R3, R3 ;  /* 0x0000000300037308 */ /* 0x004e980000001000 */
[----:B------:R-:W-:Y:S02]  /*0810*/  @!P1 IMAD.IADD R0, R0, 0x1, -R7 ;  /* 0x0000000100009824 */ /* 0x000fe400078e0a07 */
[----:B------:R-:W-:Y:S01]  /*0820*/  @!P1 VIADD R2, R2, 0x1 ;  /* 0x0000000102029836 */ /* 0x000fe20000000000 */
[----:B------:R-:W-:Y:S02]  /*0830*/  ISETP.NE.AND P1, PT, R11, RZ, PT ;  /* 0x000000ff0b00720c */ /* 0x000fe40003f25270 */
[----:B------:R-:W-:Y:S02]  /*0840*/  ISETP.GE.U32.AND P0, PT, R0, R7, PT ;  /* 0x000000070000720c */ /* 0x000fe40003f06070 */
[----:B------:R-:W-:-:S04]  /*0850*/  LOP3.LUT R0, R4, R11, RZ, 0x3c, !PT ;  /* 0x0000000b04007212 */ /* 0x000fc800078e3cff */
[----:B------:R-:W-:-:S07]  /*0860*/  ISETP.GE.AND P2, PT, R0, RZ, PT ;  /* 0x000000ff0000720c */ /* 0x000fce0003f46270 */
[----:B------:R-:W-:-:S04]  /*0870*/  @P0 VIADD R2, R2, 0x1 ;  /* 0x0000000102020836 */ /* 0x000fc80000000000 */
[----:B------:R-:W-:Y:S02]  /*0880*/  IMAD.MOV.U32 R8, RZ, RZ, R2 ;  /* 0x000000ffff087224 */ /* 0x000fe400078e0002 */
[----:B--2---:R-:W-:Y:S02]  /*0890*/  VIADD R2, R3, 0xffffffe ;  /* 0x0ffffffe03027836 */ /* 0x004fe40000000000 */
[----:B------:R-:W-:Y:S01]  /*08a0*/  @!P2 IMAD.MOV R8, RZ, RZ, -R8 ;  /* 0x000000ffff08a224 */ /* 0x000fe200078e0a08 */
[----:B------:R-:W-:Y:S01]  /*08b0*/  @!P1 LOP3.LUT R8, RZ, R11, RZ, 0x33, !PT ;  /* 0x0000000bff089212 */ /* 0x000fe200078e33ff */
[----:B------:R2:W3:Y:S04]  /*08c0*/  F2I.FTZ.U32.TRUNC.NTZ R3, R2 ;  /* 0x0000000200037305 */ /* 0x0004e8000021f000 */
[----:B------:R-:W-:-:S04]  /*08d0*/  IMAD.MOV R0, RZ, RZ, -R8 ;  /* 0x000000ffff007224 */ /* 0x000fc800078e0a08 */
[----:B------:R-:W-:Y:S02]  /*08e0*/  IMAD R0, R11, R0, R4 ;  /* 0x000000000b007224 */ /* 0x000fe400078e0204 */
[----:B------:R-:W4:Y:S01]  /*08f0*/  I2F.RP R4, R23 ;  /* 0x0000001700047306 */ /* 0x000f220000209400 */
[----:B--2---:R-:W-:Y:S02]  /*0900*/  IMAD.MOV.U32 R2, RZ, RZ, RZ ;  /* 0x000000ffff027224 */ /* 0x004fe400078e00ff */
[----:B------:R-:W-:Y:S02]  /*0910*/  IMAD.IADD R0, R6, 0x1, R0 ;  /* 0x0000000106007824 */ /* 0x000fe400078e0200 */
[----:B---3--:R-:W-:-:S03]  /*0920*/  IMAD.MOV R6, RZ, RZ, -R3 ;  /* 0x000000ffff067224 */ /* 0x008fc600078e0a03 */
[----:B------:R-:W-:Y:S01]  /*0930*/  LEA R123, R0, UR4, 0x9 ;  /* 0x00000004007b7c11 */ /* 0x000fe2000f8e48ff */
[----:B------:R-:W-:Y:S01]  /*0940*/  IMAD.MOV.U32 R0, RZ, RZ, R6 ;  /* 0x000000ffff007224 */ /* 0x000fe200078e0006 */
[----:B------:R-:W2:Y:S03]  /*0950*/  LDCU UR4, c[0x0][0x3a4] ;  /* 0x00007480ff0477ac */ /* 0x000ea60008000800 */
[----:B------:R-:W-:Y:S01]  /*0960*/  IMAD.IADD R123, R124, 0x1, R123 ;  /* 0x000000017c7b7824 */ /* 0x000fe200078e027b */
[----:B----4-:R-:W3:Y:S01]  /*0970*/  MUFU.RCP R4, R4 ;  /* 0x0000000400047308 */ /* 0x010ee20000001000 */
[----:B------:R-:W-:-:S03]  /*0980*/  IMAD R7, R0, R5, RZ ;  /* 0x0000000500077224 */ /* 0x000fc600078e02ff */
[----:B------:R-:W-:Y:S01]  /*0990*/  IABS R0, R123 ;  /* 0x0000007b00007213 */ /* 0x000fe20000000000 */
[----:B------:R-:W-:Y:S01]  /*09a0*/  IMAD.HI.U32 R2, R3, R7, R2 ;  /* 0x0000000703027227 */ /* 0x000fe200078e0002 */
[----:B------:R-:W-:Y:S01]  /*09b0*/  SHF.R.U32.HI R3, RZ, 0x5, R128 ;  /* 0x00000005ff037819 */ /* 0x000fe20000011680 */
[----:B------:R-:W4:Y:S01]  /*09c0*/  LDS R7, [UR10] ;  /* 0x0000000aff077984 */ /* 0x000f220008000800 */
[----:B------:R-:W-:Y:S03]  /*09d0*/  BAR.SYNC.DEFER_BLOCKING 0x0 ;  /* 0x0000000000007b1d */ /* 0x000fe60000010000 */
[----:B------:R-:W-:Y:S01]  /*09e0*/  IMAD.HI.U32 R2, R2, R0, RZ ;  /* 0x0000000002027227 */ /* 0x000fe200078e00ff */
[----:B------:R-:W-:Y:S02]  /*09f0*/  SGXT.U32 R3, R3, 0x2 ;  /* 0x000000020303781a */ /* 0x000fe40000000000 */
[----:B------:R-:W-:Y:S01]  /*0a00*/  ISETP.GE.AND P1, PT, R123, RZ, PT ;  /* 0x000000ff7b00720c */ /* 0x000fe20003f26270 */
[----:B------:R-:W-:-:S02]  /*0a10*/  IMAD.MOV R2, RZ, RZ, -R2 ;  /* 0x000000ffff027224 */ /* 0x000fc400078e0a02 */
[----:B---3--:R-:W-:Y:S02]  /*0a20*/  VIADD R24, R4, 0xffffffe ;  /* 0x0ffffffe04187836 */ /* 0x008fe40000000000 */
[C---:B------:R-:W-:Y:S01]  /*0a30*/  IMAD R4, R5.reuse, R2, R0 ;  /* 0x0000000205047224 */ /* 0x040fe200078e0200 */
[----:B------:R-:W-:Y:S01]  /*0a40*/  SHF.R.U32.HI R0, RZ, 0x5, R128 ;  /* 0x00000005ff007819 */ /* 0x000fe20000011680 */
[----:B------:R3:W1:Y:S03]  /*0a50*/  F2I.FTZ.U32.TRUNC.NTZ R25, R24 ;  /* 0x0000001800197305 */ /* 0x000666000021f000 */
[----:B------:R-:W-:Y:S02]  /*0a60*/  ISETP.GT.U32.AND P0, PT, R5, R4, PT ;  /* 0x000000040500720c */ /* 0x000fe40003f04070 */
[----:B------:R-:W-:Y:S01]  /*0a70*/  R2UR UR7, R0 ;  /* 0x00000000000772ca */ /* 0x000fe200000e0000 */
[----:B------:R-:W-:-:S02]  /*0a80*/  IMAD.SHL.U32 R0, R8, 0x40, RZ ;  /* 0x0000004008007824 */ /* 0x000fc400078e00ff */
[----:B---3--:R-:W-:-:S03]  /*0a90*/  IMAD.MOV.U32 R24, RZ, RZ, RZ ;  /* 0x000000ffff187224 */ /* 0x008fc600078e00ff */
[----:B------:R-:W-:Y:S01]  /*0aa0*/  LOP3.LUT R26, R0, R3, RZ, 0xfc, !PT ;  /* 0x00000003001a7212 */ /* 0x000fe200078efcff */
[----:B-1----:R-:W-:-:S03]  /*0ab0*/  IMAD.MOV R2, RZ, RZ, -R25 ;  /* 0x000000ffff027224 */ /* 0x002fc600078e0a19 */
[----:B------:R-:W-:Y:S01]  /*0ac0*/  IABS R28, R26 ;  /* 0x0000001a001c7213 */ /* 0x000fe20000000000 */
[----:B------:R-:W-:Y:S02]  /*0ad0*/  @!P0 IMAD.IADD R4, R4, 0x1, -R5 ;  /* 0x0000000104048824 */ /* 0x000fe400078e0a05 */
[----:B------:R-:W-:Y:S02]  /*0ae0*/  IMAD R3, R2, R23, RZ ;  /* 0x0000001702037224 */ /* 0x000fe400078e02ff */
[----:B------:R-:W-:Y:S01]  /*0af0*/  VIADD R27, R0, UR7 ;  /* 0x00000007001b7c36 */ /* 0x000fe20008000000 */
[----:B------:R-:W-:Y:S01]  /*0b00*/  ISETP.GT.U32.AND P0, PT, R5, R4, PT ;  /* 0x000000040500720c */ /* 0x000fe20003f04070 */
[----:B------:R-:W-:Y:S02]  /*0b10*/  IMAD.HI.U32 R24, R25, R3, R24 ;  /* 0x0000000319187227 */ /* 0x000fe400078e0018 */
[----:B------:R-:W1:Y:S01]  /*0b20*/  LDC.64 R2, c[0x0][0x3a8] ;  /* 0x0000ea00ff027b82 */ /* 0x000e620000000a00 */
[----:B----4-:R-:W-:Y:S01]  /*0b30*/  R2UR UR18, R7 ;  /* 0x00000000071272ca */ /* 0x010fe200000e0000 */
[----:B------:R-:W-:-:S02]  /*0b40*/  VIADD R87, R27, 0x1c ;  /* 0x0000001c1b577836 */ /* 0x000fc40000000000 */
[----:B------:R-:W-:-:S03]  /*0b50*/  VIADD R7, R167, 0xffffffff ;  /* 0xffffffffa7077836 */ /* 0x000fc60000000000 */
[----:B------:R-:W-:-:S03]  /*0b60*/  IABS R70, R87 ;  /* 0x0000005700467213 */ /* 0x000fc60000000000 */
[----:B------:R-:W-:Y:S01]  /*0b70*/  @!P0 IMAD.IADD R4, R4, 0x1, -R5 ;  /* 0x0000000104048824 */ /* 0x000fe200078e0a05 */
[----:B------:R-:W-:Y:S01]  /*0b80*/  ISETP.NE.AND P0, PT, R32, RZ, PT ;  /* 0x000000ff2000720c */ /* 0x000fe20003f05270 */
[----:B------:R-:W-:-:S04]  /*0b90*/  IMAD.HI.U32 R5, R24, R28, RZ ;  /* 0x0000001c18057227 */ /* 0x000fc800078e00ff */
[----:B------:R-:W-:Y:S01]  /*0ba0*/  @!P1 IMAD.MOV R4, RZ, RZ, -R4 ;  /* 0x000000ffff049224 */ /* 0x000fe200078e0a04 */
[----:B------:R-:W-:Y:S01]  /*0bb0*/  ISETP.GE.U32.AND P1, PT, R7, 0x7fffffe0, PT ;  /* 0x7fffffe00700780c */ /* 0x000fe20003f26070 */
[----:B------:R-:W-:-:S04]  /*0bc0*/  IMAD.HI.U32 R6, R24, R70, RZ ;  /* 0x0000004618067227 */ /* 0x000fc800078e00ff */
[----:B------:R-:W-:Y:S02]  /*0bd0*/  IMAD.MOV R5, RZ, RZ, -R5 ;  /* 0x000000ffff057224 */ /* 0x000fe400078e0a05 */
[----:B------:R-:W-:Y:S01]  /*0be0*/  @!P0 LOP3.LUT R4, RZ, R32, RZ, 0x33, !PT ;  /* 0x00000020ff048212 */ /* 0x000fe200078e33ff */
[----:B------:R-:W-:Y:S02]  /*0bf0*/  IMAD.MOV R6, RZ, RZ, -R6 ;  /* 0x000000ffff067224 */ /* 0x000fe400078e0a06 */
[C---:B------:R-:W-:Y:S02]  /*0c00*/  IMAD R28, R23.reuse, R5, R28 ;  /* 0x00000005171c7224 */ /* 0x040fe400078e021c */
[----:B--2---:R-:W-:Y:S02]  /*0c10*/  IMAD R181, R4, UR4, RZ ;  /* 0x0000000404b57c24 */ /* 0x004fe4000f8e02ff */
[----:B------:R-:W-:Y:S02]  /*0c20*/  IMAD R70, R23, R6, R70 ;  /* 0x0000000617467224 */ /* 0x000fe400078e0246 */
[----:B------:R-:W-:-:S02]  /*0c30*/  IMAD.SHL.U32 R122, R181, 0x4, RZ ;  /* 0x00000004b57a7824 */ /* 0x000fc400078e00ff */
[C---:B------:R-:W-:Y:S02]  /*0c40*/  VIADD R5, R167.reuse, 0xfffffffe ;  /* 0xfffffffea7057836 */ /* 0x040fe40000000000 */
[C---:B------:R-:W-:Y:S01]  /*0c50*/  VIADD R6, R167.reuse, 0xfffffffd ;  /* 0xfffffffda7067836 */ /* 0x040fe20000000000 */
[----:B-----5:R-:W-:Y:S01]  /*0c60*/  IADD3 R20, P0, PT, R122, UR12, RZ ;  /* 0x0000000c7a147c10 */ /* 0x020fe2000ff1e0ff */
[----:B------:R-:W-:Y:S01]  /*0c70*/  VIADD R7, R167, 0xfffffffc ;  /* 0xfffffffca7077836 */ /* 0x000fe20000000000 */
[----:B------:R-:W-:Y:S01]  /*0c80*/  ISETP.GE.U32.AND P2, PT, R5, 0x7fffffdf, PT ;  /* 0x7fffffdf0500780c */ /* 0x000fe20003f46070 */
[C---:B-1----:R-:W-:Y:S01]  /*0c90*/  IMAD.SHL.U32 R166, R2.reuse, 0x4, RZ ;  /* 0x0000000402a67824 */ /* 0x042fe200078e00ff */
[----:B------:R-:W-:Y:S01]  /*0ca0*/  LEA.HI.X.SX32 R21, R181, UR13, 0x2, P0 ;  /* 0x0000000db5157c11 */ /* 0x000fe200080f16ff */
[----:B------:R-:W-:Y:S01]  /*0cb0*/  IMAD.SHL.U32 R168, R2, 0x2, RZ ;  /* 0x0000000202a87824 */ /* 0x000fe200078e00ff */
[----:B------:R-:W-:Y:S01]  /*0cc0*/  ISETP.GE.U32.AND P3, PT, R6, 0x7fffffde, PT ;  /* 0x7fffffde0600780c */ /* 0x000fe20003f66070 */
[C---:B------:R-:W-:Y:S01]  /*0cd0*/  IMAD R169, R2.reuse, 0x3, RZ ;  /* 0x0000000302a97824 */ /* 0x040fe200078e02ff */
[----:B------:R-:W-:Y:S01]  /*0ce0*/  ISETP.GE.U32.AND P5, PT, R7, 0x7fffffdd, PT ;  /* 0x7fffffdd0700780c */ /* 0x000fe20003fa6070 */
[----:B------:R-:W-:Y:S01]  /*0cf0*/  IMAD R170, R2, 0xc, RZ ;  /* 0x0000000c02aa7824 */ /* 0x000fe200078e02ff */
[----:B------:R-:W-:Y:S01]  /*0d00*/  IADD3 R18, P4, PT, R166, R20, RZ ;  /* 0x00000014a6127210 */ /* 0x000fe20007f9e0ff */
[----:B------:R-:W-:-:S02]  /*0d10*/  IMAD R171, R2, 0x5, RZ ;  /* 0x0000000502ab7824 */ /* 0x000fc400078e02ff */
[C---:B------:R-:W-:Y:S02]  /*0d20*/  IMAD R172, R2.reuse, 0x14, RZ ;  /* 0x0000001402ac7824 */ /* 0x040fe400078e02ff */
[C---:B------:R-:W-:Y:S02]  /*0d30*/  IMAD R173, R2.reuse, 0x6, RZ ;  /* 0x0000000602ad7824 */ /* 0x040fe400078e02ff */
[C---:B------:R-:W-:Y:S02]  /*0d40*/  IMAD R174, R2.reuse, 0x18, RZ ;  /* 0x0000001802ae7824 */ /* 0x040fe400078e02ff */
[C---:B------:R-:W-:Y:S02]  /*0d50*/  IMAD R175, R2.reuse, 0x7, RZ ;  /* 0x0000000702af7824 */ /* 0x040fe400078e02ff */
[C---:B------:R-:W-:Y:S02]  /*0d60*/  IMAD R176, R2.reuse, 0x1c, RZ ;  /* 0x0000001c02b07824 */ /* 0x040fe400078e02ff */
[----:B------:R-:W-:-:S02]  /*0d70*/  IMAD.SHL.U32 R177, R2, 0x8, RZ ;  /* 0x0000000802b17824 */ /* 0x000fc400078e00ff */
[C---:B------:R-:W-:Y:S02]  /*0d80*/  IMAD R178, R2.reuse, 0x9, RZ ;  /* 0x0000000902b27824 */ /* 0x040fe400078e02ff */
[C---:B------:R-:W-:Y:S02]  /*0d90*/  IMAD R37, R2.reuse, 0x24, RZ ;  /* 0x0000002402257824 */ /* 0x040fe400078e02ff */
[C---:B------:R-:W-:Y:S02]  /*0da0*/  IMAD R179, R2.reuse, 0xa, RZ ;  /* 0x0000000a02b37824 */ /* 0x040fe400078e02ff */
[C---:B------:R-:W-:Y:S02]  /*0db0*/  IMAD R39, R2.reuse, 0x28, RZ ;  /* 0x0000002802277824 */ /* 0x040fe400078e02ff */
[C---:B------:R-:W-:Y:S02]  /*0dc0*/  IMAD R180, R2.reuse, 0xb, RZ ;  /* 0x0000000b02b47824 */ /* 0x040fe400078e02ff */
[----:B------:R-:W-:-:S02]  /*0dd0*/  IMAD R41, R2, 0x2c, RZ ;  /* 0x0000002c02297824 */ /* 0x000fc400078e02ff */
[C---:B------:R-:W-:Y:S02]  /*0de0*/  IMAD R43, R2.reuse, 0x30, RZ ;  /* 0x00000030022b7824 */ /* 0x040fe400078e02ff */
[C---:B------:R-:W-:Y:S02]  /*0df0*/  IMAD R182, R2.reuse, 0xd, RZ ;  /* 0x0000000d02b67824 */ /* 0x040fe400078e02ff */
[C---:B------:R-:W-:Y:S02]  /*0e00*/  IMAD R45, R2.reuse, 0x34, RZ ;  /* 0x00000034022d7824 */ /* 0x040fe400078e02ff */
[C---:B------:R-:W-:Y:S02]  /*0e10*/  IMAD R184, R2.reuse, 0xe, RZ ;  /* 0x0000000e02b87824 */ /* 0x040fe400078e02ff */
[C---:B------:R-:W-:Y:S02]  /*0e20*/  IMAD R47, R2.reuse, 0x38, RZ ;  /* 0x00000038022f7824 */ /* 0x040fe400078e02ff */
[----:B------:R-:W-:-:S02]  /*0e30*/  IMAD R186, R2, 0xf, RZ ;  /* 0x0000000f02ba7824 */ /* 0x000fc400078e02ff */
[C---:B------:R-:W-:Y:S02]  /*0e40*/  IMAD R49, R2.reuse, 0x3c, RZ ;  /* 0x0000003c02317824 */ /* 0x040fe400078e02ff */
[C---:B------:R-:W-:Y:S02]  /*0e50*/  IMAD.SHL.U32 R188, R2.reuse, 0x10, RZ ;  /* 0x0000001002bc7824 */ /* 0x040fe400078e00ff */
[C---:B------:R-:W-:Y:S02]  /*0e60*/  IMAD R190, R2.reuse, 0x11, RZ ;  /* 0x0000001102be7824 */ /* 0x040fe400078e02ff */
[C---:B------:R-:W-:Y:S02]  /*0e70*/  IMAD R53, R2.reuse, 0x44, RZ ;  /* 0x0000004402357824 */ /* 0x040fe400078e02ff */
[C---:B------:R-:W-:Y:S02]  /*0e80*/  IMAD R192, R2.reuse, 0x12, RZ ;  /* 0x0000001202c07824 */ /* 0x040fe400078e02ff */
[----:B------:R-:W-:-:S02]  /*0e90*/  IMAD R55, R2, 0x48, RZ ;  /* 0x0000004802377824 */ /* 0x000fc400078e02ff */
[C---:B------:R-:W-:Y:S02]  /*0ea0*/  IMAD R194, R2.reuse, 0x13, RZ ;  /* 0x0000001302c27824 */ /* 0x040fe400078e02ff */
[C---:B------:R-:W-:Y:S02]  /*0eb0*/  IMAD R57, R2.reuse, 0x4c, RZ ;  /* 0x0000004c02397824 */ /* 0x040fe400078e02ff */
[C---:B------:R-:W-:Y:S02]  /*0ec0*/  IMAD R59, R2.reuse, 0x50, RZ ;  /* 0x00000050023b7824 */ /* 0x040fe400078e02ff */
[----:B------:R-:W-:Y:S01]  /*0ed0*/  IMAD R196, R2, 0x15, RZ ;  /* 0x0000001502c47824 */ /* 0x000fe200078e02ff */
[----:B------:R-:W-:Y:S06]  /*0ee0*/  @P6 BRA `(.L_x_5) ;  /* 0x0000000000186947 */ /* 0x000fec0003800000 */
[----:B------:R-:W-:Y:S01]  /*0ef0*/  ELECT P0, URZ, PT ;  /* 0x0000000000ff782f */ /* 0x000fe20003800000 */
[----:B------:R-:W-:Y:S01]  /*0f00*/  IMAD.MOV.U32 R4, RZ, RZ, 0x1 ;  /* 0x00000001ff047424 */ /* 0x000fe200078e00ff */
[----:B------:R-:W-:Y:S01]  /*0f10*/  UMOV UR4, 0x40 ;  /* 0x0000004000047882 */ /* 0x000fe20000000000 */
[----:B------:R-:W-:Y:S01]  /*0f20*/  UVIRTCOUNT.DEALLOC.SMPOOL 0x80 ;  /* 0x000000800000784c */ /* 0x000fe20000000000 */
[----:B------:R-:W-:-:S09]  /*0f30*/  ULEA UR4, UR5, UR4, 0x18 ;  /* 0x0000000405047291 */ /* 0x000fd2000f8ec0ff */
[----:B------:R1:W-:Y:S03]  /*0f40*/  @P0 STS.U8 [UR4], R4 ;  /* 0x00000004ff000988 */ /* 0x0003e60008000004 */
.L_x_5:
[CC--:B------:R-:W-:Y:S01]  /*0f50*/  LEA R16, P0, R2.reuse, R20.reuse, 0x3 ;  /* 0x0000001402107211 */ /* 0x0c0fe200078018ff */
[C---:B------:R-:W-:Y:S01]  /*0f60*/  IMAD R63, R2.reuse, 0x58, RZ ;  /* 0x00000058023f7824 */ /* 0x040fe200078e02ff */
[CC--:B------:R-:W-:Y:S01]  /*0f70*/  LEA.HI.X.SX32 R19, R2.reuse, R21.reuse, 0x2, P4 ;  /* 0x0000001502137211 */ /* 0x0c0fe200020f16ff */
[----:B------:R-:W-:Y:S01]  /*0f80*/  IMAD R198, R2, 0x16, RZ ;  /* 0x0000001602c67824 */ /* 0x000fe200078e02ff */
[-C--:B------:R-:W-:Y:S01]  /*0f90*/  LEA.HI.X.SX32 R17, R168, R21.reuse, 0x2, P0 ;  /* 0x00000015a8117211 */ /* 0x080fe200000f16ff */
[C---:B------:R-:W-:Y:S01]  /*0fa0*/  IMAD R67, R2.reuse, 0x60, RZ ;  /* 0x0000006002437824 */ /* 0x040fe200078e02ff */
[-C--:B------:R-:W-:Y:S01]  /*0fb0*/  LEA R12, P0, R2, R20.reuse, 0x4 ;  /* 0x00000014020c7211 */ /* 0x080fe200078020ff */
[----:B------:R-:W-:Y:S01]  /*0fc0*/  USHF.L.U32 UR4, UR7, 0x15, URZ ;  /* 0x0000001507047899 */ /* 0x000fe200080006ff */
[-C--:B------:R-:W-:Y:S01]  /*0fd0*/  IADD3 R14, P4, PT, R170, R20.reuse, RZ ;  /* 0x00000014aa0e7210 */ /* 0x080fe20007f9e0ff */
[----:B------:R-:W-:Y:S01]  /*0fe0*/  IMAD R73, R2, 0x68, RZ ;  /* 0x0000006802497824 */ /* 0x000fe200078e02ff */
[-C--:B------:R-:W-:Y:S01]  /*0ff0*/  LEA.HI.X.SX32 R13, R166, R21.reuse, 0x2, P0 ;  /* 0x00000015a60d7211 */ /* 0x080fe200000f16ff */
[----:B------:R-:W-:Y:S01]  /*1000*/  ULOP3.LUT UR4, UR4, 0x600000, URZ, 0xc0, !UPT ;  /* 0x0060000004047892 */ /* 0x000fe2000f8ec0ff */
[-C--:B------:R-:W-:Y:S01]  /*1010*/  IADD3 R8, P0, PT, R174, R20.reuse, RZ ;  /* 0x00000014ae087210 */ /* 0x080fe20007f1e0ff */
[C---:B------:R-:W-:Y:S01]  /*1020*/  IMAD R204, R2.reuse, 0x1a, RZ ;  /* 0x0000001a02cc7824 */ /* 0x040fe200078e02ff */
[-C--:B------:R-:W-:Y:S01]  /*1030*/  LEA.HI.X.SX32 R15, R169, R21.reuse, 0x2, P4 ;  /* 0x00000015a90f7211 */ /* 0x080fe200020f16ff */
[----:B------:R-:W-:Y:S01]  /*1040*/  UIADD3 UR11, UPT, UPT, UR18, UR4, URZ ;  /* 0x00000004120b7290 */ /* 0x000fe2000fffe0ff */
[-C--:B------:R-:W-:Y:S01]  /*1050*/  LEA.HI.X.SX32 R9, R173, R21.reuse, 0x2, P0 ;  /* 0x00000015ad097211 */ /* 0x080fe200000f16ff */
[C---:B------:R-:W-:Y:S01]  /*1060*/  IMAD R61, R2.reuse, 0x54, RZ ;  /* 0x00000054023d7824 */ /* 0x040fe200078e02ff */
[CC--:B-1----:R-:W-:Y:S01]  /*1070*/  LEA R4, P0, R2.reuse, R20.reuse, 0x5 ;  /* 0x0000001402047211 */ /* 0x0c2fe200078028ff */
[----:B------:R-:W-:Y:S01]  /*1080*/  IMAD R65, R2, 0x5c, RZ ;  /* 0x0000005c02417824 */ /* 0x000fe200078e02ff */
[-C--:B------:R-:W-:Y:S01]  /*1090*/  IADD3 R10, P4, PT, R172, R20.reuse, RZ ;  /* 0x00000014ac0a7210 */ /* 0x080fe20007f9e0ff */
[C---:B------:R-:W-:Y:S01]  /*10a0*/  IMAD R200, R2.reuse, 0x17, RZ ;  /* 0x0000001702c87824 */ /* 0x040fe200078e02ff */
[-C--:B------:R-:W-:Y:S01]  /*10b0*/  LEA.HI.X.SX32 R5, R177, R21.reuse, 0x2, P0 ;  /* 0x00000015b1057211 */ /* 0x080fe200000f16ff */
[C---:B------:R-:W-:Y:S01]  /*10c0*/  IMAD R69, R2.reuse, 0x64, RZ ;  /* 0x0000006402457824 */ /* 0x040fe200078e02ff */
[-C--:B------:R-:W-:Y:S01]  /*10d0*/  IADD3 R38, P0, PT, R39, R20.reuse, RZ ;  /* 0x0000001427267210 */ /* 0x080fe20007f1e0ff */
[----:B------:R-:W-:Y:S01]  /*10e0*/  STTM.x64 tmem[UR11], RZ ;  /* 0x000000ff000079ed */ /* 0x000fe2000834000b */
[-C--:B------:R-:W-:Y:S01]  /*10f0*/  LEA.HI.X.SX32 R11, R171, R21.reuse, 0x2, P4 ;  /* 0x00000015ab0b7211 */ /* 0x080fe200020f16ff */
[----:B------:R-:W1:Y:S01]  /*1100*/  FENCE.VIEW.ASYNC.T ;  /* 0x00000000000073c6 */ /* 0x000e620000000200 */
[-C--:B------:R-:W-:Y:S01]  /*1110*/  LEA.HI.X.SX32 R39, R179, R21.reuse, 0x2, P0 ;  /* 0x00000015b3277211 */ /* 0x080fe200000f16ff */
[----:B------:R-:W-:Y:S01]  /*1120*/  UIADD3 UR8, UPT, UPT, UR10, 0xe000, URZ ;  /* 0x0000e0000a087890 */ /* 0x000fe2000fffe0ff */
[-C--:B------:R-:W-:Y:S01]  /*1130*/  IADD3 R42, P0, PT, R43, R20.reuse, RZ ;  /* 0x000000142b2a7210 */ /* 0x080fe20007f1e0ff */
[----:B------:R-:W-:Y:S01]  /*1140*/  IMAD R202, R2, 0x19, RZ ;  /* 0x0000001902ca7824 */ /* 0x000fe200078e02ff */
[-C--:B------:R-:W-:Y:S01]  /*1150*/  IADD3 R6, P4, PT, R176, R20.reuse, RZ ;  /* 0x00000014b0067210 */ /* 0x080fe20007f9e0ff */
[----:B------:R-:W-:Y:S01]  /*1160*/  IMAD R75, R2, 0x6c, RZ ;  /* 0x0000006c024b7824 */ /* 0x000fe200078e02ff */
[-C--:B------:R-:W-:Y:S01]  /*1170*/  LEA.HI.X.SX32 R43, R170, R21.reuse, 0x2, P0 ;  /* 0x00000015aa2b7211 */ /* 0x080fe200000f16ff */
[C---:B------:R-:W-:Y:S01]  /*1180*/  IMAD R206, R2.reuse, 0x1b, RZ ;  /* 0x0000001b02ce7824 */ /* 0x040fe200078e02ff */
[-C--:B------:R-:W-:Y:S01]  /*1190*/  IADD3 R46, P0, PT, R47, R20.reuse, RZ ;  /* 0x000000142f2e7210 */ /* 0x080fe20007f1e0ff */
[C---:B------:R-:W-:Y:S01]  /*11a0*/  IMAD R83, R2.reuse, 0x70, RZ ;  /* 0x0000007002537824 */ /* 0x040fe200078e02ff */
[-C--:B------:R-:W-:Y:S01]  /*11b0*/  LEA.HI.X.SX32 R7, R175, R21.reuse, 0x2, P4 ;  /* 0x00000015af077211 */ /* 0x080fe200020f16ff */
[----:B------:R-:W-:Y:S01]  /*11c0*/  IMAD R85, R2, 0x74, RZ ;  /* 0x0000007402557824 */ /* 0x000fe200078e02ff */
[-C--:B------:R-:W-:Y:S01]  /*11d0*/  LEA.HI.X.SX32 R47, R184, R21.reuse, 0x2, P0 ;  /* 0x00000015b82f7211 */ /* 0x080fe200000f16ff */
[C---:B------:R-:W-:Y:S01]  /*11e0*/  IMAD R208, R2.reuse, 0x1d, RZ ;  /* 0x0000001d02d07824 */ /* 0x040fe200078e02ff */
[CC--:B------:R-:W-:Y:S01]  /*11f0*/  LEA R50, P0, R2.reuse, R20.reuse, 0x6 ;  /* 0x0000001402327211 */ /* 0x0c0fe200078030ff */
[C---:B------:R-:W-:Y:S01]  /*1200*/  IMAD R113, R2.reuse, 0x78, RZ ;  /* 0x0000007802717824 */ /* 0x040fe200078e02ff */
[-C--:B------:R-:W-:Y:S01]  /*1210*/  IADD3 R36, P4, PT, R37, R20.reuse, RZ ;  /* 0x0000001425247210 */ /* 0x080fe20007f9e0ff */
[----:B------:R-:W-:Y:S01]  /*1220*/  IMAD R164, R2, 0x1e, RZ ;  /* 0x0000001e02a47824 */ /* 0x000fe200078e02ff */
[-C--:B------:R-:W-:Y:S01]  /*1230*/  LEA.HI.X.SX32 R51, R188, R21.reuse, 0x2, P0 ;  /* 0x00000015bc337211 */ /* 0x080fe200000f16ff */
[C---:B------:R-:W-:Y:S01]  /*1240*/  IMAD R115, R2.reuse, 0x7c, RZ ;  /* 0x0000007c02737824 */ /* 0x040fe200078e02ff */
[-C--:B------:R-:W-:Y:S01]  /*1250*/  IADD3 R54, P0, PT, R55, R20.reuse, RZ ;  /* 0x0000001437367210 */ /* 0x080fe20007f1e0ff */
[----:B------:R-:W-:Y:S01]  /*1260*/  IMAD R162, R2, 0x1f, RZ ;  /* 0x0000001f02a27824 */ /* 0x000fe200078e02ff */
[-C--:B------:R-:W-:Y:S01]  /*1270*/  LEA.HI.X.SX32 R37, R178, R21.reuse, 0x2, P4 ;  /* 0x00000015b2257211 */ /* 0x080fe200020f16ff */
[C---:B------:R-:W-:Y:S01]  /*1280*/  VIADD R22, R167.reuse, 0xfffffffb ;  /* 0xfffffffba7167836 */ /* 0x040fe20000000000 */
[-C--:B------:R-:W-:Y:S01]  /*1290*/  LEA.HI.X.SX32 R55, R192, R21.reuse, 0x2, P0 ;  /* 0x00000015c0377211 */ /* 0x080fe200000f16ff */
[----:B------:R-:W-:Y:S01]  /*12a0*/  VIADD R25, R167, 0xfffffff8 ;  /* 0xfffffff8a7197836 */ /* 0x000fe20000000000 */
[-C--:B------:R-:W-:Y:S01]  /*12b0*/  IADD3 R58, P0, PT, R59, R20.reuse, RZ ;  /* 0x000000143b3a7210 */ /* 0x080fe20007f1e0ff */
[----:B------:R-:W-:Y:S01]  /*12c0*/  VIADD R34, R167, 0xffffffe4 ;  /* 0xffffffe4a7227836 */ /* 0x000fe20000000000 */
[-C--:B------:R-:W-:Y:S01]  /*12d0*/  IADD3 R40, P4, PT, R41, R20.reuse, RZ ;  /* 0x0000001429287210 */ /* 0x080fe20007f9e0ff */
[C---:B------:R-:W-:Y:S01]  /*12e0*/  VIADD R76, R167.reuse, 0xffffffe6 ;  /* 0xffffffe6a74c7836 */ /* 0x040fe20000000000 */
[-C--:B------:R-:W-:Y:S01]  /*12f0*/  LEA.HI.X.SX32 R59, R172, R21.reuse, 0x2, P0 ;  /* 0x00000015ac3b7211 */ /* 0x080fe200000f16ff */
[----:B------:R-:W-:Y:S01]  /*1300*/  VIADD R77, R167, 0xffffffe2 ;  /* 0xffffffe2a74d7836 */ /* 0x000fe20000000000 */
[-C--:B------:R-:W-:Y:S01]  /*1310*/  IADD3 R62, P0, PT, R63, R20.reuse, RZ ;  /* 0x000000143f3e7210 */ /* 0x080fe20007f1e0ff */
[C---:B------:R-:W-:Y:S01]  /*1320*/  VIADD R78, R167.reuse, 0xfffffff5 ;  /* 0xfffffff5a74e7836 */ /* 0x040fe20000000000 */
[-C--:B------:R-:W-:Y:S01]  /*1330*/  LEA.HI.X.SX32 R41, R180, R21.reuse, 0x2, P4 ;  /* 0x00000015b4297211 */ /* 0x080fe200020f16ff */
[C---:B------:R-:W-:Y:S01]  /*1340*/  VIADD R80, R167.reuse, 0xffffffe3 ;  /* 0xffffffe3a7507836 */ /* 0x040fe20000000000 */
[-C--:B------:R-:W-:Y:S01]  /*1350*/  LEA.HI.X.SX32 R63, R198, R21.reuse, 0x2, P0 ;  /* 0x00000015c63f7211 */ /* 0x080fe200000f16ff */
[----:B------:R-:W-:Y:S01]  /*1360*/  VIADD R86, R167, 0xffffffef ;  /* 0xffffffefa7567836 */ /* 0x000fe20000000000 */
[-C--:B------:R-:W-:Y:S01]  /*1370*/  IADD3 R66, P0, PT, R67, R20.reuse, RZ ;  /* 0x0000001443427210 */ /* 0x080fe20007f1e0ff */
[----:B------:R-:W-:Y:S01]  /*1380*/  VIADD R160, R167, 0x1f ;  /* 0x0000001fa7a07836 */ /* 0x000fe20000000000 */
[-C--:B------:R-:W-:Y:S01]  /*1390*/  IADD3 R44, P4, PT, R45, R20.reuse, RZ ;  /* 0x000000142d2c7210 */ /* 0x080fe20007f9e0ff */
[----:B------:R-:W-:Y:S01]  /*13a0*/  VIADD R163, R167, 0xffffffc0 ;  /* 0xffffffc0a7a37836 */ /* 0x000fe20000000000 */
[-C--:B------:R-:W-:Y:S01]  /*13b0*/  LEA.HI.X.SX32 R67, R174, R21.reuse, 0x2, P0 ;  /* 0x00000015ae437211 */ /* 0x080fe200000f16ff */
[----:B------:R-:W-:Y:S01]  /*13c0*/  IMAD.SHL.U32 R125, R124, 0x4, RZ ;  /* 0x000000047c7d7824 */ /* 0x000fe200078e00ff */
[-C--:B------:R-:W-:Y:S01]  /*13d0*/  LEA.HI.X.SX32 R45, R182, R21.reuse, 0x2, P4 ;  /* 0x00000015b62d7211 */ /* 0x080fe200020f16ff */
[----:B------:R-:W-:Y:S01]  /*13e0*/  IMAD.SHL.U32 R145, R2, 0x20, RZ ;  /* 0x0000002002917824 */ /* 0x000fe200078e00ff */
[-C--:B------:R-:W-:Y:S01]  /*13f0*/  IADD3 R72, P0, PT, R73, R20.reuse, RZ ;  /* 0x0000001449487210 */ /* 0x080fe20007f1e0ff */
[----:B------:R-:W-:Y:S01]  /*1400*/  UIADD3 UR19, UPT, UPT, UR18, 0x40, URZ ;  /* 0x0000004012137890 */ /* 0x000fe2000fffe0ff */
[----:B------:R-:W-:Y:S01]  /*1410*/  IADD3 R48, P4, PT, R49, R20, RZ ;  /* 0x0000001431307210 */ /* 0x000fe20007f9e0ff */
[----:B------:R-:W-:Y:S01]  /*1420*/  IMAD.SHL.U32 R127, R145, 0x4, RZ ;  /* 0x00000004917f7824 */ /* 0x000fe200078e00ff */
[-C--:B------:R-:W-:Y:S01]  /*1430*/  LEA.HI.X.SX32 R73, R204, R21.reuse, 0x2, P0 ;  /* 0x00000015cc497211 */ /* 0x080fe200000f16ff */
[----:B------:R-:W-:Y:S01]  /*1440*/  VIADD R185, R167, 0xffffffbc ;  /* 0xffffffbca7b97836 */ /* 0x000fe20000000000 */
[----:B------:R-:W-:-:S02]  /*1450*/  LEA.HI.X.SX32 R49, R186, R21, 0x2, P4 ;  /* 0x00000015ba317211 */ /* 0x000fc400020f16ff */
[C---:B------:R-:W-:Y:S02]  /*1460*/  ISETP.NE.U32.AND P0, PT, R124.reuse, RZ, PT ;  /* 0x000000ff7c00720c */ /* 0x040fe40003f05070 */
[-C--:B------:R-:W-:Y:S02]  /*1470*/  IADD3 R52, P4, PT, R53, R20.reuse, RZ ;  /* 0x0000001435347210 */ /* 0x080fe40007f9e0ff */
[----:B------:R-:W-:Y:S02]  /*1480*/  LEA R165, R124, UR10, 0x7 ;  /* 0x0000000a7ca57c11 */ /* 0x000fe4000f8e38ff */
[----:B------:R-:W-:Y:S02]  /*1490*/  LEA.HI.X.SX32 R53, R190, R21, 0x2, P4 ;  /* 0x00000015be357211 */ /* 0x000fe400020f16ff */
[----:B------:R-:W-:Y:S02]  /*14a0*/  IADD3 R56, P4, PT, R57, R20, RZ ;  /* 0x0000001439387210 */ /* 0x000fe40007f9e0ff */
[----:B------:R-:W-:-:S02]  /*14b0*/  LOP3.LUT R89, R26, 0x24, RZ, 0xfc, !PT ;  /* 0x000000241a597812 */ /* 0x000fc400078efcff */
[-C--:B------:R-:W-:Y:S01]  /*14c0*/  LEA.HI.X.SX32 R57, R194, R21.reuse, 0x2, P4 ;  /* 0x00000015c2397211 */ /* 0x080fe200020f16ff */
[----:B-1----:R-:W-:Y:S01]  /*14d0*/  VOTEU.ALL UP0, P0 ;  /* 0x0000000000ff7886 */ /* 0x002fe20000000000 */
[-C--:B------:R-:W-:Y:S01]  /*14e0*/  IADD3 R60, P4, PT, R61, R20.reuse, RZ ;  /* 0x000000143d3c7210 */ /* 0x080fe20007f9e0ff */
[----:B------:R-:W-:Y:S01]  /*14f0*/  VOTEU.ALL UP1, P0 ;  /* 0x0000000000ff7886 */ /* 0x000fe20000020000 */
[----:B------:R-:W-:Y:S02]  /*1500*/  LOP3.LUT R91, R26, 0x34, RZ, 0xfc, !PT ;  /* 0x000000341a5b7812 */ /* 0x000fe400078efcff */
[----:B------:R-:W-:Y:S01]  /*1510*/  LEA.HI.X.SX32 R61, R196, R21, 0x2, P4 ;  /* 0x00000015c43d7211 */ /* 0x000fe200020f16ff */
[----:B------:R-:W-:Y:S01]  /*1520*/  BAR.SYNC.DEFER_BLOCKING 0x0 ;  /* 0x0000000000007b1d */ /* 0x000fe20000010000 */
[----:B------:R-:W-:Y:S01]  /*1530*/  IADD3 R64, P4, PT, R65, R20, RZ ;  /* 0x0000001441407210 */ /* 0x000fe20007f9e0ff */
[----:B------:R-:W-:-:S04]  /*1540*/  @!UP0 UIADD3 UR12, UPT, UPT, -UR6, 0x100000, URZ ;  /* 0x00100000060c8890 */ /* 0x000fc8000fffe1ff */
[----:B------:R-:W-:Y:S02]  /*1550*/  @!UP0 USHF.L.U32 UR13, UR12, 0xb, URZ ;  /* 0x0000000b0c0d8899 */ /* 0x000fe400080006ff */
[----:B------:R-:W-:Y:S01]  /*1560*/  @!UP0 USHF.L.U32 UR12, UR12, 0x1, URZ ;  /* 0x000000010c0c8899 */ /* 0x000fe200080006ff */
[----:B------:R-:W-:Y:S02]  /*1570*/  LEA.HI.X.SX32 R65, R200, R21, 0x2, P4 ;  /* 0x00000015c8417211 */ /* 0x000fe400020f16ff */
[----:B------:R-:W-:Y:S01]  /*1580*/  IADD3 R68, P4, PT, R69, R20, RZ ;  /* 0x0000001445447210 */ /* 0x000fe20007f9e0ff */
[----:B------:R-:W-:-:S04]  /*1590*/  @!UP0 UIADD3 UR4, UPT, UPT, -UR6, 0x100000, URZ ;  /* 0x0010000006048890 */ /* 0x000fc8000fffe1ff */
[----:B------:R-:W-:Y:S02]  /*15a0*/  @!UP0 USHF.L.U32 UR5, UR4, 0xb, URZ ;  /* 0x0000000b04058899 */ /* 0x000fe400080006ff */
[----:B------:R-:W-:Y:S01]  /*15b0*/  @!UP0 USHF.L.U32 UR4, UR4, 0x1, URZ ;  /* 0x0000000104048899 */ /* 0x000fe200080006ff */
[----:B------:R-:W-:Y:S01]  /*15c0*/  VOTEU.ALL UP0, P0 ;  /* 0x0000000000ff7886 */ /* 0x000fe20000000000 */
[-C--:B------:R-:W-:Y:S02]  /*15d0*/  LEA.HI.X.SX32 R69, R202, R21.reuse, 0x2, P4 ;  /* 0x00000015ca457211 */ /* 0x080fe400020f16ff */
[----:B------:R-:W-:Y:S02]  /*15e0*/  IADD3 R74, P4, PT, R75, R20, RZ ;  /* 0x000000144b4a7210 */ /* 0x000fe40007f9e0ff */
[----:B------:R-:W-:Y:S02]  /*15f0*/  LOP3.LUT R126, R128, 0x1f, RZ, 0xc0, !PT ;  /* 0x0000001f807e7812 */ /* 0x000fe400078ec0ff */
[----:B------:R-:W-:-:S02]  /*1600*/  LEA.HI.X.SX32 R75, R206, R21, 0x2, P4 ;  /* 0x00000015ce4b7211 */ /* 0x000fc400020f16ff */
[-C--:B------:R-:W-:Y:S01]  /*1610*/  IADD3 R82, P4, PT, R83, R20.reuse, RZ ;  /* 0x0000001453527210 */ /* 0x080fe20007f9e0ff */
[----:B------:R-:W-:Y:S01]  /*1620*/  IMAD R161, R126, R3, RZ ;  /* 0x000000037ea17224 */ /* 0x000fe200078e02ff */
[----:B------:R-:W-:Y:S01]  /*1630*/  ISETP.GT.AND P6, PT, R160, 0x1f, PT ;  /* 0x0000001fa000780c */ /* 0x000fe20003fc4270 */
[----:B------:R-:W-:Y:S01]  /*1640*/  IMAD.SHL.U32 R3, R3, 0x20, RZ ;  /* 0x0000002003037824 */ /* 0x000fe200078e00ff */
[----:B------:R-:W-:Y:S01]  /*1650*/  LEA.HI.X.SX32 R83, R176, R21, 0x2, P4 ;  /* 0x00000015b0537211 */ /* 0x000fe200020f16ff */
[----:B------:R-:W1:Y:S02]  /*1660*/  FENCE.VIEW.ASYNC.S ;  /* 0x00000000000073c6 */ /* 0x000e640000000000 */
[----:B-1----:R-:W1:Y:S02]  /*1670*/  @!UP0 SYNCS.EXCH.64 URZ, [UR8], UR12 ;  /* 0x0000000c08ff85b2 */ /* 0x002e640008000100 */
[----:B-1----:R-:W-:Y:S01]  /*1680*/  BAR.SYNC.DEFER_BLOCKING 0x0 ;  /* 0x0000000000007b1d */ /* 0x002fe20000010000 */
[----:B------:R-:W-:-:S02]  /*1690*/  IADD3 R84, P4, PT, R85, R20, RZ ;  /* 0x0000001455547210 */ /* 0x000fc40007f9e0ff */
[----:B------:R-:W-:Y:S02]  /*16a0*/  SHF.R.S32.HI R140, RZ, 0x1f, R145 ;  /* 0x0000001fff8c7819 */ /* 0x000fe40000011491 */
[-C--:B------:R-:W-:Y:S02]  /*16b0*/  LEA.HI.X.SX32 R85, R208, R21.reuse, 0x2, P4 ;  /* 0x00000015d0557211 */ /* 0x080fe400020f16ff */
[-C--:B------:R-:W-:Y:S02]  /*16c0*/  IADD3 R112, P4, PT, R113, R20.reuse, RZ ;  /* 0x0000001471707210 */ /* 0x080fe40007f9e0ff */
[----:B------:R-:W-:Y:S02]  /*16d0*/  SHF.L.U64.HI R129, R145, 0x2, R140 ;  /* 0x0000000291817819 */ /* 0x000fe4000001028c */
[----:B------:R-:W-:Y:S02]  /*16e0*/  LEA.HI.X.SX32 R113, R164, R21, 0x2, P4 ;  /* 0x00000015a4717211 */ /* 0x000fe400020f16ff */
[----:B------:R-:W-:-:S04]  /*16f0*/  IADD3 R114, P4, PT, R115, R20, RZ ;  /* 0x0000001473727210 */ /* 0x000fc80007f9e0ff */
[----:B------:R-:W-:Y:S02]  /*1700*/  LEA.HI.X.SX32 R115, R162, R21, 0x2, P4 ;  /* 0x00000015a2737211 */ /* 0x000fe400020f16ff */
[----:B------:R-:W-:Y:S01]  /*1710*/  ISETP.GE.U32.AND P4, PT, R22, 0x7fffffdc, PT ;  /* 0x7fffffdc1600780c */ /* 0x000fe20003f86070 */
[C---:B------:R-:W-:Y:S01]  /*1720*/  VIADD R22, R167.reuse, 0xfffffffa ;  /* 0xfffffffaa7167836 */ /* 0x040fe20000000000 */
[----:B------:R1:W2:Y:S02]  /*1730*/  @!UP1 SYNCS.EXCH.64 URZ, [UR10+0xe008], UR4 ;  /* 0x00e008040aff95b2 */ /* 0x0002a40008000100 */
[----:B------:R-:W-:Y:S01]  /*1740*/  @!PT LDS RZ, [RZ] ;  /* 0x00000000fffff984 */ /* 0x000fe20000000800 */
[----:B------:R-:W-:Y:S01]  /*1750*/  @!PT LDS RZ, [RZ] ;  /* 0x00000000fffff984 */ /* 0x000fe20000000800 */
[----:B------:R-:W-:Y:S01]  /*1760*/  @!PT LDS RZ, [RZ] ;  /* 0x00000000fffff984 */ /* 0x000fe20000000800 */
[----:B--2---:R2:W-:Y:S02]  /*1770*/  LDGSTS.E [R165], desc[UR16][R20.64], !P1 ;  /* 0x0000000014a57fae */ /* 0x0045e4000c9a1010 */
[----:B------:R-:W-:Y:S01]  /*1780*/  ISETP.GE.U32.AND P1, PT, R22, 0x7fffffdb, PT ;  /* 0x7fffffdb1600780c */ /* 0x000fe20003f26070 */
[C---:B------:R-:W-:Y:S01]  /*1790*/  VIADD R22, R167.reuse, 0xfffffff9 ;  /* 0xfffffff9a7167836 */ /* 0x040fe20000000000 */
[----:B------:R3:W-:Y:S04]  /*17a0*/  LDGSTS.E [R165+0x4], desc[UR16][R18.64], !P2 ;  /* 0x0000400012a57fae */ /* 0x0007e8000d1a1010 */
[----:B------:R-:W-:Y:S01]  /*17b0*/  ISETP.GE.U32.AND P2, PT, R22, 0x7fffffda, PT ;  /* 0x7fffffda1600780c */ /* 0x000fe20003f46070 */
[----:B------:R4:W-:Y:S01]  /*17c0*/  LDGSTS.E [R165+0x8], desc[UR16][R16.64], !P3 ;  /* 0x0000800010a57fae */ /* 0x0009e2000d9a1010 */
[----:B------:R-:W-:Y:S01]  /*17d0*/  VIADD R22, R167, 0xfffffff7 ;  /* 0xfffffff7a7167836 */ /* 0x000fe20000000000 */
[----:B------:R-:W-:Y:S01]  /*17e0*/  ISETP.GE.U32.AND P3, PT, R25, 0x7fffffd9, PT ;  /* 0x7fffffd91900780c */ /* 0x000fe20003f66070 */
[C---:B------:R-:W-:Y:S01]  /*17f0*/  VIADD R25, R167.reuse, 0xfffffff6 ;  /* 0xfffffff6a7197836 */ /* 0x040fe20000000000 */
[----:B------:R5:W-:Y:S01]  /*1800*/  LDGSTS.E [R165+0xc], desc[UR16][R14.64], !P5 ;  /* 0x0000c0000ea57fae */ /* 0x000be2000e9a1010 */
[----:B-1----:R-:W1:Y:S01]  /*1810*/  LDCU UR4, c[0x0][0x3b0] ;  /* 0x00007600ff0477ac */ /* 0x002e620008000800 */
[----:B------:R-:W-:Y:S01]  /*1820*/  ISETP.GE.U32.AND P5, PT, R22, 0x7fffffd8, PT ;  /* 0x7fffffd81600780c */ /* 0x000fe20003fa6070 */
[----:B------:R-:W-:Y:S01]  /*1830*/  VIADD R22, R167, 0xffffffed ;  /* 0xffffffeda7167836 */ /* 0x000fe20000000000 */
[----:B------:R1:W-:Y:S01]  /*1840*/  LDGSTS.E [R165+0x10], desc[UR16][R12.64], !P4 ;  /* 0x000100000ca57fae */ /* 0x0003e2000e1a1010 */
[----:B------:R-:W-:Y:S01]  /*1850*/  ISETP.GE.U32.AND P4, PT, R25, 0x7fffffd7, PT ;  /* 0x7fffffd71900780c */ /* 0x000fe20003f86070 */
[----:B------:R-:W-:-:S02]  /*1860*/  VIADD R25, R167, 0xffffffec ;  /* 0xffffffeca7197836 */ /* 0x000fc40000000000 */
[----:B------:R1:W-:Y:S01]  /*1870*/  LDGSTS.E [R165+0x14], desc[UR16][R10.64], !P1 ;  /* 0x000140000aa57fae */ /* 0x0003e2000c9a1010 */
[----:B--2---:R-:W-:Y:S02]  /*1880*/  IMAD.WIDE R20, R145, 0x4, R20 ;  /* 0x0000000491147825 */ /* 0x004fe400078e0214 */
[----:B------:R-:W-:Y:S01]  /*1890*/  ISETP.GE.U32.AND P1, PT, R25, 0x7fffffcd, PT ;  /* 0x7fffffcd1900780c */ /* 0x000fe20003f26070 */
[----:B------:R2:W-:Y:S01]  /*18a0*/  LDGSTS.E [R165+0x18], desc[UR16][R8.64], !P2 ;  /* 0x0001800008a57fae */ /* 0x0005e2000d1a1010 */
[----:B------:R-:W-:Y:S01]  /*18b0*/  ISETP.GE.U32.AND P2, PT, R22, 0x7fffffce, PT ;  /* 0x7fffffce1600780c */ /* 0x000fe20003f46070 */
[C---:B------:R-:W-:Y:S01]  /*18c0*/  VIADD R22, R167.reuse, 0xffffffee ;  /* 0xffffffeea7167836 */ /* 0x040fe20000000000 */
[----:B------:R-:W-:Y:S01]  /*18d0*/  SEL R30, RZ, 0x1, P1 ;  /* 0x00000001ff1e7807 */ /* 0x000fe20000800000 */
[----:B------:R-:W-:Y:S01]  /*18e0*/  VIADD R25, R167, 0xffffffe8 ;  /* 0xffffffe8a7197836 */ /* 0x000fe20000000000 */
[----:B------:R1:W-:Y:S01]  /*18f0*/  LDGSTS.E [R165+0x1c], desc[UR16][R6.64], !P3 ;  /* 0x0001c00006a57fae */ /* 0x0003e2000d9a1010 */
[----:B------:R-:W-:Y:S01]  /*1900*/  SEL R31, RZ, 0x1fffe, P2 ;  /* 0x0001fffeff1f7807 */ /* 0x000fe20001000000 */
[----:B---3--:R-:W-:Y:S01]  /*1910*/  IMAD.WIDE R18, R145, 0x4, R18 ;  /* 0x0000000491127825 */ /* 0x008fe200078e0212 */
[----:B------:R-:W-:Y:S01]  /*1920*/  ISETP.GE.U32.AND P3, PT, R22, 0x7fffffcf, PT ;  /* 0x7fffffcf1600780c */ /* 0x000fe20003f66070 */
[----:B------:R3:W-:Y:S01]  /*1930*/  LDGSTS.E [R165+0x20], desc[UR16][R4.64], !P5 ;  /* 0x0002000004a57fae */ /* 0x0007e2000e9a1010 */
[----:B------:R-:W-:Y:S01]  /*1940*/  ISETP.GE.U32.AND P1, PT, R25, 0x7fffffc9, PT ;  /* 0x7fffffc91900780c */ /* 0x000fe20003f26070 */
[C---:B------:R-:W-:Y:S01]  /*1950*/  VIADD R22, R167.reuse, 0xffffffe9 ;  /* 0xffffffe9a7167836 */ /* 0x040fe20000000000 */
[----:B------:R-:W-:Y:S01]  /*1960*/  SEL R29, RZ, 0x4, P3 ;  /* 0x00000004ff1d7807 */ /* 0x000fe20001800000 */
[C---:B------:R-:W-:Y:S01]  /*1970*/  VIADD R25, R167.reuse, 0xffffffea ;  /* 0xffffffeaa7197836 */ /* 0x040fe20000000000 */
[----:B------:R-:W-:Y:S01]  /*1980*/  SEL R32, RZ, 0x1, P1 ;  /* 0x00000001ff207807 */ /* 0x000fe20000800000 */
[----:B------:R-:W-:Y:S01]  /*1990*/  IMAD.IADD R30, R30, 0x1, R31 ;  /* 0x000000011e1e7824 */ /* 0x000fe200078e021f */
[----:B------:R-:W-:Y:S01]  /*19a0*/  ISETP.GE.U32.AND P2, PT, R22, 0x7fffffca, PT ;  /* 0x7fffffca1600780c */ /* 0x000fe20003f46070 */
[----:B------:R-:W-:Y:S01]  /*19b0*/  VIADD R22, R167, 0xffffffeb ;  /* 0xffffffeba7167836 */ /* 0x000fe20000000000 */
[----:B------:R-:W-:Y:S01]  /*19c0*/  ISETP.GE.U32.AND P3, PT, R25, 0x7fffffcb, PT ;  /* 0x7fffffcb1900780c */ /* 0x000fe20003f66070 */
[C---:B------:R-:W-:Y:S01]  /*19d0*/  VIADD R25, R167.reuse, 0xffffffe5 ;  /* 0xffffffe5a7197836 */ /* 0x040fe20000000000 */
[----:B------:R-:W-:Y:S01]  /*19e0*/  SEL R71, RZ, 0x1fffe, P2 ;  /* 0x0001fffeff477807 */ /* 0x000fe20001000000 */
[----:B------:R-:W-:Y:S01]  /*19f0*/  VIADD R31, R167, 0xfffffff4 ;  /* 0xfffffff4a71f7836 */ /* 0x000fe20000000000 */
[----:B------:R-:W-:Y:S01]  /*1a00*/  ISETP.GE.U32.AND P1, PT, R22, 0x7fffffcc, PT ;  /* 0x7fffffcc1600780c */ /* 0x000fe20003f26070 */
[----:B------:R1:W-:Y:S01]  /*1a10*/  LDGSTS.E [R165+0x24], desc[UR16][R36.64], !P4 ;  /* 0x0002400024a57fae */ /* 0x0003e2000e1a1010 */
[----:B------:R-:W-:Y:S01]  /*1a20*/  SEL R22, RZ, 0x4, P3 ;  /* 0x00000004ff167807 */ /* 0x000fe20001800000 */
[----:B------:R-:W-:Y:S01]  /*1a30*/  IMAD.IADD R32, R32, 0x1, R71 ;  /* 0x0000000120207824 */ /* 0x000fe200078e0247 */
[----:B------:R-:W-:Y:S01]  /*1a40*/  ISETP.GE.U32.AND P3, PT, R25, 0x7fffffc6, PT ;  /* 0x7fffffc61900780c */ /* 0x000fe20003f66070 */
[C---:B------:R-:W-:Y:S01]  /*1a50*/  VIADD R25, R167.reuse, 0xffffffe1 ;  /* 0xffffffe1a7197836 */ /* 0x040fe20000000000 */
[----:B------:R-:W-:Y:S01]  /*1a60*/  ISETP.GE.U32.AND P2, PT, R34, 0x7fffffc5, PT ;  /* 0x7fffffc52200780c */ /* 0x000fe20003f46070 */
[----:B------:R-:W-:Y:S01]  /*1a70*/  VIADD R34, R167, 0xffffffe7 ;  /* 0xffffffe7a7227836 */ /* 0x000fe20000000000 */
[----:B------:R-:W-:Y:S01]  /*1a80*/  SEL R35, RZ, 0x7fff8, P1 ;  /* 0x0007fff8ff237807 */ /* 0x000fe20000800000 */
[----:B----4-:R-:W-:Y:S01]  /*1a90*/  IMAD.WIDE R16, R145, 0x4, R16 ;  /* 0x0000000491107825 */ /* 0x010fe200078e0210 */
[----:B------:R-:W-:-:S02]  /*1aa0*/  ISETP.GE.U32.AND P1, PT, R76, 0x7fffffc7, PT ;  /* 0x7fffffc74c00780c */ /* 0x000fc40003f26070 */
[----:B------:R-:W-:Y:S01]  /*1ab0*/  SEL R79, RZ, 0x1fffe, P3 ;  /* 0x0001fffeff4f7807 */ /* 0x000fe20001800000 */
[----:B-----5:R-:W-:Y:S01]  /*1ac0*/  IMAD.WIDE R14, R145, 0x4, R14 ;  /* 0x00000004910e7825 */ /* 0x020fe200078e020e */
[----:B------:R-:W-:Y:S02]  /*1ad0*/  SEL R76, RZ, 0x1, P2 ;  /* 0x00000001ff4c7807 */ /* 0x000fe40001000000 */
[----:B------:R-:W-:Y:S01]  /*1ae0*/  ISETP.GE.U32.AND P3, PT, R25, 0x7fffffc2, PT ;  /* 0x7fffffc21900780c */ /* 0x000fe20003f66070 */
[----:B------:R-:W-:Y:S01]  /*1af0*/  VIADD R25, R167, 0xffffffe0 ;  /* 0xffffffe0a7197836 */ /* 0x000fe20000000000 */
[----:B------:R-:W-:Y:S01]  /*1b00*/  ISETP.GE.U32.AND P2, PT, R34, 0x7fffffc8, PT ;  /* 0x7fffffc82200780c */ /* 0x000fe20003f46070 */
[----:B------:R-:W-:Y:S01]  /*1b10*/  IMAD.IADD R76, R76, 0x1, R79 ;  /* 0x000000014c4c7824 */ /* 0x000fe200078e024f */
[----:B------:R-:W-:Y:S01]  /*1b20*/  SEL R34, RZ, 0x4, P1 ;  /* 0x00000004ff227807 */ /* 0x000fe20000800000 */
[----:B-1----:R-:W-:Y:S01]  /*1b30*/  IMAD.WIDE R12, R145, 0x4, R12 ;  /* 0x00000004910c7825 */ /* 0x002fe200078e020c */
[----:B------:R-:W-:-:S02]  /*1b40*/  ISETP.GE.U32.AND P1, PT, R77, 0x7fffffc3, PT ;  /* 0x7fffffc34d00780c */ /* 0x000fc40003f26070 */
[----:B------:R-:W-:Y:S01]  /*1b50*/  SEL R77, RZ, 0x7fff8, P2 ;  /* 0x0007fff8ff4d7807 */ /* 0x000fe20001000000 */
[----:B------:R-:W-:Y:S01]  /*1b60*/  IMAD.WIDE R10, R145, 0x4, R10 ;  /* 0x00000004910a7825 */ /* 0x000fe200078e020a */
[----:B------:R-:W-:Y:S02]  /*1b70*/  ISETP.GE.U32.AND P2, PT, R25, 0x7fffffc1, PT ;  /* 0x7fffffc11900780c */ /* 0x000fe40003f46070 */
[----:B------:R-:W-:Y:S01]  /*1b80*/  SEL R81, RZ, 0x1fffe, P3 ;  /* 0x0001fffeff517807 */ /* 0x000fe20001800000 */
[C---:B--2---:R-:W-:Y:S01]  /*1b90*/  IMAD.WIDE R8, R145.reuse, 0x4, R8 ;  /* 0x0000000491087825 */ /* 0x044fe200078e0208 */
[----:B------:R-:W-:Y:S02]  /*1ba0*/  ISETP.GE.U32.AND P3, PT, R78, 0x7fffffd6, PT ;  /* 0x7fffffd64e00780c */ /* 0x000fe40003f66070 */
[----:B------:R-:W-:Y:S01]  /*1bb0*/  SEL R78, RZ, 0x4, P1 ;  /* 0x00000004ff4e7807 */ /* 0x000fe20000800000 */
[----:B------:R-:W-:Y:S01]  /*1bc0*/  IMAD.WIDE R6, R145, 0x4, R6 ;  /* 0x0000000491067825 */ /* 0x000fe200078e0206 */
[----:B------:R-:W-:-:S02]  /*1bd0*/  ISETP.GE.U32.AND P1, PT, R80, 0x7fffffc4, PT ;  /* 0x7fffffc45000780c */ /* 0x000fc40003f26070 */
[----:B------:R-:W-:Y:S01]  /*1be0*/  SEL R80, RZ, 0x1, P2 ;  /* 0x00000001ff507807 */ /* 0x000fe20001000000 */
[C---:B---3--:R-:W-:Y:S01]  /*1bf0*/  IMAD.WIDE R4, R145.reuse, 0x4, R4 ;  /* 0x0000000491047825 */ /* 0x048fe200078e0204 */
[----:B------:R-:W-:Y:S02]  /*1c00*/  LOP3.LUT R32, R32, 0x3, RZ, 0xc0, !PT ;  /* 0x0000000320207812 */ /* 0x000fe400078ec0ff */
[----:B------:R-:W-:Y:S01]  /*1c10*/  SEL R71, RZ, 0x7fff8, P1 ;  /* 0x0007fff8ff477807 */ /* 0x000fe20000800000 */
[----:B------:R-:W-:Y:S01]  /*1c20*/  IMAD.IADD R80, R80, 0x1, R81 ;  /* 0x0000000150507824 */ /* 0x000fe200078e0251 */
[----:B------:R-:W-:Y:S01]  /*1c30*/  IADD3 R32, PT, PT, R32, R35, R22 ;  /* 0x0000002320207210 */ /* 0x000fe20007ffe016 */
[----:B------:R1:W-:Y:S01]  /*1c40*/  LDGSTS.E [R165+0x28], desc[UR16][R38.64], !P3 ;  /* 0x0002800026a57fae */ /* 0x0003e2000d9a1010 */
[----:B------:R-:W-:Y:S01]  /*1c50*/  ISETP.GE.U32.AND P1, PT, R86, 0x7fffffd0, PT ;  /* 0x7fffffd05600780c */ /* 0x000fe20003f26070 */
[----:B------:R-:W-:Y:S01]  /*1c60*/  IMAD.WIDE R36, R145, 0x4, R36 ;  /* 0x0000000491247825 */ /* 0x000fe200078e0224 */
[----:B------:R-:W-:-:S02]  /*1c70*/  LOP3.LUT R80, R80, 0x3, RZ, 0xc0, !PT ;  /* 0x0000000350507812 */ /* 0x000fc400078ec0ff */
[----:B------:R-:W-:Y:S01]  /*1c80*/  LOP3.LUT R76, R76, 0x3, RZ, 0xc0, !PT ;  /* 0x000000034c4c7812 */ /* 0x000fe200078ec0ff */
[----:B------:R-:W-:Y:S01]  /*1c90*/  IMAD.SHL.U32 R32, R32, 0x100, RZ ;  /* 0x0000010020207824 */ /* 0x000fe200078e00ff */
[----:B------:R-:W-:Y:S02]  /*1ca0*/  IADD3 R71, PT, PT, R80, R71, R78 ;  /* 0x0000004750477210 */ /* 0x000fe40007ffe04e */
[----:B------:R-:W-:Y:S02]  /*1cb0*/  SEL R22, RZ, 0x7fff8, P1 ;  /* 0x0007fff8ff167807 */ /* 0x000fe40000800000 */
[----:B------:R-:W-:Y:S01]  /*1cc0*/  LOP3.LUT R30, R30, 0x3, RZ, 0xc0, !PT ;  /* 0x000000031e1e7812 */ /* 0x000fe200078ec0ff */
[----:B-1----:R-:W-:Y:S01]  /*1cd0*/  IMAD.WIDE R38, R145, 0x4, R38 ;  /* 0x0000000491267825 */ /* 0x002fe200078e0226 */
[----:B------:R-:W-:Y:S02]  /*1ce0*/  IADD3 R34, PT, PT, R76, R77, R34 ;  /* 0x0000004d4c227210 */ /* 0x000fe40007ffe022 */
[----:B------:R-:W-:-:S02]  /*1cf0*/  LOP3.LUT R71, R71, 0xf, RZ, 0xc0, !PT ;  /* 0x0000000f47477812 */ /* 0x000fc400078ec0ff */
[----:B------:R-:W-:Y:S01]  /*1d00*/  IADD3 R22, PT, PT, R30, R22, R29 ;  /* 0x000000161e167210 */ /* 0x000fe20007ffe01d */
[----:B------:R-:W-:Y:S01]  /*1d10*/  VIADD R30, R167, 0xfffffff3 ;  /* 0xfffffff3a71e7836 */ /* 0x000fe20000000000 */
[----:B------:R-:W-:Y:S01]  /*1d20*/  LOP3.LUT R29, R32, 0xf00, RZ, 0xe2, !PT ;  /* 0x00000f00201d7812 */ /* 0x000fe200078ee2ff */
[----:B------:R-:W-:Y:S01]  /*1d30*/  IMAD R34, R34, 0x10, R71 ;  /* 0x0000001022227824 */ /* 0x000fe200078e0247 */
[----:B------:R-:W-:Y:S02]  /*1d40*/  ISETP.GE.U32.AND P1, PT, R31, 0x7fffffd5, PT ;  /* 0x7fffffd51f00780c */ /* 0x000fe40003f26070 */
[----:B------:R-:W-:Y:S01]  /*1d50*/  ISETP.GE.U32.AND P5, PT, R30, 0x7fffffd4, PT ;  /* 0x7fffffd41e00780c */ /* 0x000fe20003fa6070 */
[----:B------:R-:W-:Y:S01]  /*1d60*/  IMAD R29, R22, 0x1000, R29 ;  /* 0x00001000161d7824 */ /* 0x000fe200078e021d */
[----:B------:R-:W-:Y:S01]  /*1d70*/  LOP3.LUT R34, R34, 0xff, RZ, 0xc0, !PT ;  /* 0x000000ff22227812 */ /* 0x000fe200078ec0ff */
[----:B------:R-:W-:Y:S01]  /*1d80*/  VIADD R22, R167, 0xfffffff2 ;  /* 0xfffffff2a7167836 */ /* 0x000fe20000000000 */
[----:B------:R-:W-:-:S02]  /*1d90*/  LOP3.LUT R71, R26, 0x4, RZ, 0xfc, !PT ;  /* 0x000000041a477812 */ /* 0x000fc400078efcff */
[----:B------:R-:W-:Y:S01]  /*1da0*/  LOP3.LUT R77, R26, 0x8, RZ, 0xfc, !PT ;  /* 0x000000081a4d7812 */ /* 0x000fe200078efcff */
[----:B------:R-:W-:Y:S01]  /*1db0*/  IMAD.IADD R34, R29, 0x1, R34 ;  /* 0x000000011d227824 */ /* 0x000fe200078e0222 */
[----:B------:R-:W-:Y:S01]  /*1dc0*/  ISETP.GE.U32.AND P4, PT, R22, 0x7fffffd3, PT ;  /* 0x7fffffd31600780c */ /* 0x000fe20003f86070 */
[C---:B------:R-:W-:Y:S01]  /*1dd0*/  VIADD R22, R167.reuse, 0xfffffff1 ;  /* 0xfffffff1a7167836 */ /* 0x040fe20000000000 */
[----:B------:R-:W-:Y:S01]  /*1de0*/  IABS R32, R71 ;  /* 0x0000004700207213 */ /* 0x000fe20000000000 */
[----:B------:R-:W-:Y:S01]  /*1df0*/  VIADD R29, R167, 0xfffffff0 ;  /* 0xfffffff0a71d7836 */ /* 0x000fe20000000000 */
[----:B------:R1:W-:Y:S01]  /*1e00*/  LDGSTS.E [R165+0x2c], desc[UR16][R40.64], !P1 ;  /* 0x0002c00028a57fae */ /* 0x0003e2000c9a1010 */
[----:B------:R-:W-:Y:S02]  /*1e10*/  LOP3.LUT R79, R26, 0xc, RZ, 0xfc, !PT ;  /* 0x0000000c1a4f7812 */ /* 0x000fe400078efcff */
[----:B------:R-:W-:Y:S01]  /*1e20*/  ISETP.GE.U32.AND P3, PT, R22, 0x7fffffd2, PT ;  /* 0x7fffffd21600780c */ /* 0x000fe20003f66070 */
[----:B------:R2:W-:Y:S01]  /*1e30*/  LDGSTS.E [R165+0x30], desc[UR16][R42.64], !P5 ;  /* 0x000300002aa57fae */ /* 0x0005e2000e9a1010 */
[----:B------:R-:W-:-:S02]  /*1e40*/  LOP3.LUT R22, R34, 0xffff, RZ, 0xc0, !PT ;  /* 0x0000ffff22167812 */ /* 0x000fc400078ec0ff */
[----:B------:R-:W-:Y:S02]  /*1e50*/  ISETP.GE.U32.AND P1, PT, R29, 0x7fffffd1, PT ;  /* 0x7fffffd11d00780c */ /* 0x000fe40003f26070 */
[--C-:B------:R-:W-:Y:S01]  /*1e60*/  SHF.R.U32.HI R29, RZ, 0xf, R22.reuse ;  /* 0x0000000fff1d7819 */ /* 0x100fe20000011616 */
[----:B------:R3:W-:Y:S01]  /*1e70*/  LDGSTS.E [R165+0x34], desc[UR16][R44.64], !P4 ;  /* 0x000340002ca57fae */ /* 0x0007e2000e1a1010 */
[----:B------:R-:W-:Y:S01]  /*1e80*/  SHF.R.U32.HI R30, RZ, 0xe, R22 ;  /* 0x0000000eff1e7819 */ /* 0x000fe20000011616 */
[----:B-1----:R-:W-:Y:S01]  /*1e90*/  IMAD.WIDE R40, R145, 0x4, R40 ;  /* 0x0000000491287825 */ /* 0x002fe200078e0228 */
[----:B------:R-:W-:Y:S02]  /*1ea0*/  LOP3.LUT P5, RZ, R29, 0x1, RZ, 0xc0, !PT ;  /* 0x000000011dff7812 */ /* 0x000fe400078ac0ff */
[----:B------:R-:W-:Y:S01]  /*1eb0*/  LOP3.LUT P4, RZ, R30, 0x1, RZ, 0xc0, !PT ;  /* 0x000000011eff7812 */ /* 0x000fe2000788c0ff */
[----:B------:R-:W-:Y:S01]  /*1ec0*/  IMAD.HI.U32 R29, R24, R32, RZ ;  /* 0x00000020181d7227 */ /* 0x000fe200078e00ff */
[----:B------:R1:W-:Y:S01]  /*1ed0*/  LDGSTS.E [R165+0x38], desc[UR16][R46.64], !P3 ;  /* 0x000380002ea57fae */ /* 0x0003e2000d9a1010 */
[----:B------:R-:W-:-:S02]  /*1ee0*/  SHF.R.U32.HI R30, RZ, 0xd, R22 ;  /* 0x0000000dff1e7819 */ /* 0x000fc40000011616 */
[C---:B------:R-:W-:Y:S01]  /*1ef0*/  ISETP.GT.U32.AND P3, PT, R23.reuse, R70, PT ;  /* 0x000000461700720c */ /* 0x040fe20003f64070 */
[----:B------:R-:W-:Y:S01]  /*1f00*/  IMAD.MOV R29, RZ, RZ, -R29 ;  /* 0x000000ffff1d7224 */ /* 0x000fe200078e0a1d */
[----:B------:R4:W-:Y:S01]  /*1f10*/  LDGSTS.E [R165+0x3c], desc[UR16][R48.64], !P1 ;  /* 0x0003c00030a57fae */ /* 0x0009e2000c9a1010 */
[----:B------:R-:W-:Y:S01]  /*1f20*/  ISETP.GT.U32.AND P1, PT, R23, R28, PT ;  /* 0x0000001c1700720c */ /* 0x000fe20003f24070 */
[----:B--2---:R-:W-:Y:S01]  /*1f30*/  IMAD.WIDE R42, R145, 0x4, R42 ;  /* 0x00000004912a7825 */ /* 0x004fe200078e022a */
[----:B------:R-:W-:Y:S01]  /*1f40*/  IABS R34, R77 ;  /* 0x0000004d00227213 */ /* 0x000fe20000000000 */
[----:B------:R2:W-:Y:S01]  /*1f50*/  LDGSTS.E [R165+0x40], desc[UR16][R50.64], P5 ;  /* 0x0004000032a57fae */ /* 0x0005e2000a9a1010 */
[----:B------:R-:W-:Y:S01]  /*1f60*/  LOP3.LUT P5, RZ, R30, 0x1, RZ, 0xc0, !PT ;  /* 0x000000011eff7812 */ /* 0x000fe200078ac0ff */
[----:B------:R-:W-:Y:S01]  /*1f70*/  IMAD R30, R23, R29, R32 ;  /* 0x0000001d171e7224 */ /* 0x000fe200078e0220 */
[--C-:B------:R-:W-:Y:S01]  /*1f80*/  SHF.R.U32.HI R32, RZ, 0xc, R22.reuse ;  /* 0x0000000cff207819 */ /* 0x100fe20000011616 */
[----:B------:R5:W-:Y:S01]  /*1f90*/  LDGSTS.E [R165+0x44], desc[UR16][R52.64], P4 ;  /* 0x0004400034a57fae */ /* 0x000be2000a1a1010 */
[----:B------:R-:W-:Y:S01]  /*1fa0*/  SHF.R.U32.HI R29, RZ, 0xb, R22 ;  /* 0x0000000bff1d7819 */ /* 0x000fe20000011616 */
[----:B------:R-:W-:Y:S01]  /*1fb0*/  IMAD.HI.U32 R31, R24, R34, RZ ;  /* 0x00000022181f7227 */ /* 0x000fe200078e00ff */
[----:B------:R-:W-:-:S02]  /*1fc0*/  LOP3.LUT P4, RZ, R32, 0x1, RZ, 0xc0, !PT ;  /* 0x0000000120ff7812 */ /* 0x000fc4000788c0ff */
[----:B------:R-:W-:Y:S01]  /*1fd0*/  LOP3.LUT R81, R26, 0x10, RZ, 0xfc, !PT ;  /* 0x000000101a517812 */ /* 0x000fe200078efcff */
[--C-:B------:R-:W-:Y:S01]  /*1fe0*/  @!P3 IMAD.IADD R70, R70, 0x1, -R23.reuse ;  /* 0x000000014646b824 */ /* 0x100fe200078e0a17 */
[----:B------:R-:W-:Y:S01]  /*1ff0*/  LOP3.LUT P3, RZ, R29, 0x1, RZ, 0xc0, !PT ;  /* 0x000000011dff7812 */ /* 0x000fe2000786c0ff */
[----:B------:R-:W-:Y:S01]  /*2000*/  @!P1 IMAD.IADD R28, R28, 0x1, -R23 ;  /* 0x000000011c1c9824 */ /* 0x000fe200078e0a17 */
[----:B------:R-:W-:Y:S01]  /*2010*/  SHF.R.U32.HI R29, RZ, 0xa, R22 ;  /* 0x0000000aff1d7819 */ /* 0x000fe20000011616 */
[----:B------:R1:W-:Y:S01]  /*2020*/  LDGSTS.E [R165+0x48], desc[UR16][R54.64], P5 ;  /* 0x0004800036a57fae */ /* 0x0003e2000a9a1010 */
[C---:B------:R-:W-:Y:S01]  /*2030*/  ISETP.GT.U32.AND P5, PT, R23.reuse, R70, PT ;  /* 0x000000461700720c */ /* 0x040fe20003fa4070 */
[----:B------:R-:W-:Y:S01]  /*2040*/  IMAD.MOV R31, RZ, RZ, -R31 ;  /* 0x000000ffff1f7224 */ /* 0x000fe200078e0a1f */
[----:B------:R-:W-:Y:S01]  /*2050*/  ISETP.GT.U32.AND P1, PT, R23, R28, PT ;  /* 0x0000001c1700720c */ /* 0x000fe20003f24070 */
[----:B---3--:R-:W-:Y:S01]  /*2060*/  IMAD.WIDE R44, R145, 0x4, R44 ;  /* 0x00000004912c7825 */ /* 0x008fe200078e022c */
[----:B------:R-:W-:Y:S01]  /*2070*/  IABS R35, R81 ;  /* 0x0000005100237213 */ /* 0x000fe20000000000 */
[----:B------:R3:W-:Y:S01]  /*2080*/  LDGSTS.E [R165+0x4c], desc[UR16][R56.64], P4 ;  /* 0x0004c00038a57fae */ /* 0x0007e2000a1a1010 */
[C---:B------:R-:W-:Y:S01]  /*2090*/  ISETP.GT.U32.AND P4, PT, R23.reuse, R30, PT ;  /* 0x0000001e1700720c */ /* 0x040fe20003f84070 */
[----:B------:R-:W-:Y:S01]  /*20a0*/  IMAD R32, R23, R31, R34 ;  /* 0x0000001f17207224 */ /* 0x000fe200078e0222 */
[----:B------:R-:W-:Y:S01]  /*20b0*/  IABS R34, R79 ;  /* 0x0000004f00227213 */ /* 0x000fe20000000000 */
[----:B------:R1:W-:Y:S01]  /*20c0*/  LDGSTS.E [R165+0x50], desc[UR16][R58.64], P3 ;  /* 0x000500003aa57fae */ /* 0x0003e200099a1010 */
[----:B------:R-:W-:Y:S01]  /*20d0*/  LOP3.LUT P3, RZ, R29, 0x1, RZ, 0xc0, !PT ;  /* 0x000000011dff7812 */ /* 0x000fe2000786c0ff */
[----:B------:R-:W-:Y:S01]  /*20e0*/  IMAD.HI.U32 R31, R24, R35, RZ ;  /* 0x00000023181f7227 */ /* 0x000fe200078e00ff */
[----:B------:R-:W-:-:S03]  /*20f0*/  IABS R86, R89 ;  /* 0x0000005900567213 */ /* 0x000fc60000000000 */
[--C-:B------:R-:W-:Y:S01]  /*2100*/  @!P5 IMAD.IADD R70, R70, 0x1, -R23.reuse ;  /* 0x000000014646d824 */ /* 0x100fe200078e0a17 */
[----:B------:R-:W-:Y:S01]  /*2110*/  ISETP.GT.U32.AND P5, PT, R23, R32, PT ;  /* 0x000000201700720c */ /* 0x000fe20003fa4070 */
[--C-:B------:R-:W-:Y:S01]  /*2120*/  @!P1 IMAD.IADD R28, R28, 0x1, -R23.reuse ;  /* 0x000000011c1c9824 */ /* 0x100fe200078e0a17 */
[----:B------:R-:W-:Y:S01]  /*2130*/  ISETP.GE.AND P1, PT, R87, RZ, PT ;  /* 0x000000ff5700720c */ /* 0x000fe20003f26270 */
[----:B------:R-:W-:Y:S01]  /*2140*/  @!P4 IMAD.IADD R30, R30, 0x1, -R23 ;  /* 0x000000011e1ec824 */ /* 0x000fe200078e0a17 */
[----:B------:R-:W-:Y:S01]  /*2150*/  ISETP.GE.AND P4, PT, R26, RZ, PT ;  /* 0x000000ff1a00720c */ /* 0x000fe20003f86270 */
[----:B------:R-:W-:Y:S01]  /*2160*/  IMAD.HI.U32 R29, R24, R34, RZ ;  /* 0x00000022181d7227 */ /* 0x000fe200078e00ff */
[----:B------:R-:W-:Y:S01]  /*2170*/  LOP3.LUT R87, R26, 0x14, RZ, 0xfc, !PT ;  /* 0x000000141a577812 */ /* 0x000fe200078efcff */
[----:B------:R1:W-:Y:S02]  /*2180*/  LDGSTS.E [R165+0x54], desc[UR16][R60.64], P3 ;  /* 0x000540003ca57fae */ /* 0x0003e400099a1010 */
[----:B------:R-:W-:Y:S01]  /*2190*/  IMAD.MOV R29, RZ, RZ, -R29 ;  /* 0x000000ffff1d7224 */ /* 0x000fe200078e0a1d */
[----:B------:R-:W-:Y:S01]  /*21a0*/  IABS R78, R87 ;  /* 0x00000057004e7213 */ /* 0x000fe20000000000 */
[----:B------:R-:W-:-:S02]  /*21b0*/  IMAD.MOV R76, RZ, RZ, -R31 ;  /* 0x000000ffff4c7224 */ /* 0x000fc400078e0a1f */
[----:B------:R-:W-:Y:S01]  /*21c0*/  @!P5 IMAD.IADD R32, R32, 0x1, -R23 ;  /* 0x000000012020d824 */ /* 0x000fe200078e0a17 */
[C---:B------:R-:W-:Y:S01]  /*21d0*/  ISETP.GT.U32.AND P5, PT, R23.reuse, R30, PT ;  /* 0x0000001e1700720c */ /* 0x040fe20003fa4070 */
[----:B------:R-:W-:Y:S02]  /*21e0*/  IMAD.MOV.U32 R31, RZ, RZ, R78 ;  /* 0x000000ffff1f7224 */ /* 0x000fe400078e004e */
[C---:B------:R-:W-:Y:S01]  /*21f0*/  IMAD R34, R23.reuse, R29, R34 ;  /* 0x0000001d17227224 */ /* 0x040fe200078e0222 */
[----:B------:R-:W-:Y:S01]  /*2200*/  ISETP.GT.U32.AND P3, PT, R23, R32, PT ;  /* 0x000000201700720c */ /* 0x000fe20003f64070 */
[----:B------:R-:W-:Y:S02]  /*2210*/  IMAD.MOV.U32 R158, RZ, RZ, R70 ;  /* 0x000000ffff9e7224 */ /* 0x000fe400078e0046 */
[----:B------:R-:W-:Y:S01]  /*2220*/  @!P4 IMAD.MOV R28, RZ, RZ, -R28 ;  /* 0x000000ffff1cc224 */ /* 0x000fe200078e0a1c */
[----:B------:R-:W-:Y:S01]  /*2230*/  ISETP.GE.AND P4, PT, R71, RZ, PT ;  /* 0x000000ff4700720c */ /* 0x000fe20003f86270 */
[----:B------:R-:W-:Y:S01]  /*2240*/  IMAD.HI.U32 R29, R24, R31, RZ ;  /* 0x0000001f181d7227 */ /* 0x000fe200078e00ff */
[----:B------:R-:W-:-:S03]  /*2250*/  LOP3.LUT R71, R26, 0x18, RZ, 0xfc, !PT ;  /* 0x000000181a477812 */ /* 0x000fc600078efcff */
[----:B------:R-:W-:Y:S01]  /*2260*/  @!P1 IMAD.MOV R158, RZ, RZ, -R158 ;  /* 0x000000ffff9e9224 */ /* 0x000fe200078e0a9e */
[C---:B------:R-:W-:Y:S01]  /*2270*/  ISETP.GT.U32.AND P1, PT, R23.reuse, R34, PT ;  /* 0x000000221700720c */ /* 0x040fe20003f24070 */
[C---:B------:R-:W-:Y:S01]  /*2280*/  IMAD R70, R23.reuse, R76, R35 ;  /* 0x0000004c17467224 */ /* 0x040fe200078e0223 */
[----:B------:R-:W-:Y:S01]  /*2290*/  IABS R78, R71 ;  /* 0x00000047004e7213 */ /* 0x000fe20000000000 */
[----:B------:R-:W-:Y:S02]  /*22a0*/  IMAD.MOV R76, RZ, RZ, -R29 ;  /* 0x000000ffff4c7224 */ /* 0x000fe400078e0a1d */
[----:B------:R-:W-:Y:S01]  /*22b0*/  @!P5 IMAD.IADD R30, R30, 0x1, -R23 ;  /* 0x000000011e1ed824 */ /* 0x000fe200078e0a17 */
[C---:B------:R-:W-:Y:S01]  /*22c0*/  ISETP.GT.U32.AND P5, PT, R23.reuse, R70, PT ;  /* 0x000000461700720c */ /* 0x040fe20003fa4070 */
[----:B------:R-:W-:Y:S02]  /*22d0*/  IMAD R76, R23, R76, R31 ;  /* 0x0000004c174c7224 */ /* 0x000fe400078e021f */
[--C-:B------:R-:W-:Y:S01]  /*22e0*/  @!P3 IMAD.IADD R32, R32, 0x1, -R23.reuse ;  /* 0x000000012020b824 */ /* 0x100fe200078e0a17 */
[----:B------:R-:W-:Y:S01]  /*22f0*/  ISETP.GE.AND P3, PT, R77, RZ, PT ;  /* 0x000000ff4d00720c */ /* 0x000fe20003f66270 */
[----:B------:R-:W-:Y:S01]  /*2300*/  @!P4 IMAD.MOV R30, RZ, RZ, -R30 ;  /* 0x000000ffff1ec224 */ /* 0x000fe200078e0a1e */
[----:B------:R-:W-:Y:S01]  /*2310*/  ISETP.GT.U32.AND P4, PT, R23, R76, PT ;  /* 0x0000004c1700720c */ /* 0x000fe20003f84070 */
[----:B------:R-:W-:Y:S01]  /*2320*/  @!P1 IMAD.IADD R34, R34, 0x1, -R23 ;  /* 0x0000000122229824 */ /* 0x000fe200078e0a17 */
[----:B------:R-:W-:Y:S01]  /*2330*/  LOP3.LUT R77, R26, 0x20, RZ, 0xfc, !PT ;  /* 0x000000201a4d7812 */ /* 0x000fe200078efcff */
[----:B------:R-:W-:-:S03]  /*2340*/  IMAD.HI.U32 R29, R24, R78, RZ ;  /* 0x0000004e181d7227 */ /* 0x000fc600078e00ff */
[----:B------:R-:W-:Y:S01]  /*2350*/  ISETP.GT.U32.AND P1, PT, R23, R34, PT ;  /* 0x000000221700720c */ /* 0x000fe20003f24070 */
[----:B------:R-:W-:Y:S01]  /*2360*/  @!P5 IMAD.IADD R70, R70, 0x1, -R23 ;  /* 0x000000014646d824 */ /* 0x000fe200078e0a17 */
[----:B------:R-:W-:Y:S01]  /*2370*/  IABS R80, R77 ;  /* 0x0000004d00507213 */ /* 0x000fe20000000000 */
[----:B------:R-:W-:Y:S02]  /*2380*/  IMAD.MOV R29, RZ, RZ, -R29 ;  /* 0x000000ffff1d7224 */ /* 0x000fe400078e0a1d */
[----:B------:R-:W-:Y:S01]  /*2390*/  @!P3 IMAD.MOV R32, RZ, RZ, -R32 ;  /* 0x000000ffff20b224 */ /* 0x000fe200078e0a20 */
[----:B------:R-:W-:Y:S01]  /*23a0*/  ISETP.GE.AND P3, PT, R79, RZ, PT ;  /* 0x000000ff4f00720c */ /* 0x000fe20003f66270 */
[----:B------:R-:W-:Y:S01]  /*23b0*/  @!P4 IMAD.IADD R76, R76, 0x1, -R23 ;  /* 0x000000014c4cc824 */ /* 0x000fe200078e0a17 */
[----:B------:R-:W-:Y:S01]  /*23c0*/  ISETP.GT.U32.AND P5, PT, R23, R70, PT ;  /* 0x000000461700720c */ /* 0x000fe20003fa4070 */
[----:B------:R-:W-:Y:S01]  /*23d0*/  IMAD.HI.U32 R31, R24, R80, RZ ;  /* 0x00000050181f7227 */ /* 0x000fe200078e00ff */
[----:B------:R-:W-:-:S02]  /*23e0*/  LOP3.LUT R79, R26, 0x28, RZ, 0xfc, !PT ;  /* 0x000000281a4f7812 */ /* 0x000fc400078efcff */
[----:B------:R-:W-:Y:S01]  /*23f0*/  ISETP.GT.U32.AND P4, PT, R23, R76, PT ;  /* 0x0000004c1700720c */ /* 0x000fe20003f84070 */
[----:B------:R-:W-:Y:S01]  /*2400*/  @!P1 IMAD.IADD R34, R34, 0x1, -R23 ;  /* 0x0000000122229824 */ /* 0x000fe200078e0a17 */
[----:B------:R-:W-:Y:S01]  /*2410*/  ISETP.GE.AND P1, PT, R81, RZ, PT ;  /* 0x000000ff5100720c */ /* 0x000fe20003f26270 */
[C---:B------:R-:W-:Y:S01]  /*2420*/  IMAD R78, R23.reuse, R29, R78 ;  /* 0x0000001d174e7224 */ /* 0x040fe200078e024e */
[----:B------:R-:W-:Y:S01]  /*2430*/  SHF.R.U32.HI R29, RZ, 0x9, R22 ;  /* 0x00000009ff1d7819 */ /* 0x000fe20000011616 */
[----:B------:R-:W-:Y:S01]  /*2440*/  IMAD.MOV R31, RZ, RZ, -R31 ;  /* 0x000000ffff1f7224 */ /* 0x000fe200078e0a1f */
[----:B------:R-:W-:Y:S01]  /*2450*/  LOP3.LUT R81, R26, 0x2c, RZ, 0xfc, !PT ;  /* 0x0000002c1a517812 */ /* 0x000fe200078efcff */
[----:B------:R-:W-:Y:S01]  /*2460*/  @!P3 IMAD.MOV R34, RZ, RZ, -R34 ;  /* 0x000000ffff22b224 */ /* 0x000fe200078e0a22 */
[C---:B------:R-:W-:Y:S01]  /*2470*/  ISETP.GT.U32.AND P3, PT, R23.reuse, R78, PT ;  /* 0x0000004e1700720c */ /* 0x040fe20003f64070 */
[----:B------:R-:W-:Y:S01]  /*2480*/  IMAD R80, R23, R31, R80 ;  /* 0x0000001f17507224 */ /* 0x000fe200078e0250 */
[----:B------:R-:W-:Y:S01]  /*2490*/  IABS R88, R79 ;  /* 0x0000004f00587213 */ /* 0x000fe20000000000 */
[----:B------:R-:W-:Y:S01]  /*24a0*/  @!P5 IMAD.IADD R70, R70, 0x1, -R23 ;  /* 0x000000014646d824 */ /* 0x000fe200078e0a17 */
[----:B------:R-:W-:Y:S01]  /*24b0*/  ISETP.GE.AND P5, PT, R87, RZ, PT ;  /* 0x000000ff5700720c */ /* 0x000fe20003fa6270 */
[----:B------:R-:W-:Y:S01]  /*24c0*/  IMAD.HI.U32 R35, R24, R86, RZ ;  /* 0x0000005618237227 */ /* 0x000fe200078e00ff */
[----:B------:R-:W-:-:S02]  /*24d0*/  LOP3.LUT R87, R26, 0x30, RZ, 0xfc, !PT ;  /* 0x000000301a577812 */ /* 0x000fc400078efcff */
[----:B------:R-:W-:Y:S01]  /*24e0*/  IABS R90, R81 ;  /* 0x00000051005a7213 */ /* 0x000fe20000000000 */
[----:B------:R-:W-:Y:S01]  /*24f0*/  @!P4 IMAD.IADD R76, R76, 0x1, -R23 ;  /* 0x000000014c4cc824 */ /* 0x000fe200078e0a17 */
[C---:B------:R-:W-:Y:S01]  /*2500*/  ISETP.GT.U32.AND P4, PT, R23.reuse, R80, PT ;  /* 0x000000501700720c */ /* 0x040fe20003f84070 */
[----:B------:R-:W-:Y:S01]  /*2510*/  IMAD.MOV R35, RZ, RZ, -R35 ;  /* 0x000000ffff237224 */ /* 0x000fe200078e0a23 */
[----:B------:R-:W-:Y:S01]  /*2520*/  IABS R92, R87 ;  /* 0x00000057005c7213 */ /* 0x000fe20000000000 */
[----:B------:R-:W-:Y:S02]  /*2530*/  @!P3 IMAD.IADD R78, R78, 0x1, -R23 ;  /* 0x000000014e4eb824 */ /* 0x000fe400078e0a17 */
[----:B------:R-:W-:Y:S02]  /*2540*/  IMAD R86, R23, R35, R86 ;  /* 0x0000002317567224 */ /* 0x000fe400078e0256 */
[----:B------:R-:W-:Y:S01]  /*2550*/  @!P1 IMAD.MOV R70, RZ, RZ, -R70 ;  /* 0x000000ffff469224 */ /* 0x000fe200078e0a46 */
[----:B------:R-:W-:Y:S01]  /*2560*/  LOP3.LUT P1, RZ, R29, 0x1, RZ, 0xc0, !PT ;  /* 0x000000011dff7812 */ /* 0x000fe2000782c0ff */
[----:B------:R-:W-:Y:S01]  /*2570*/  @!P5 IMAD.MOV R76, RZ, RZ, -R76 ;  /* 0x000000ffff4cd224 */ /* 0x000fe200078e0a4c */
[C---:B------:R-:W-:Y:S01]  /*2580*/  ISETP.GT.U32.AND P3, PT, R23.reuse, R78, PT ;  /* 0x0000004e1700720c */ /* 0x040fe20003f64070 */
[----:B------:R-:W-:Y:S01]  /*2590*/  IMAD.HI.U32 R29, R24, R88, RZ ;  /* 0x00000058181d7227 */ /* 0x000fe200078e00ff */
[----:B------:R-:W-:-:S03]  /*25a0*/  ISETP.GT.U32.AND P5, PT, R23, R86, PT ;  /* 0x000000561700720c */ /* 0x000fc60003fa4070 */
[----:B------:R-:W-:Y:S02]  /*25b0*/  @!P4 IMAD.IADD R80, R80, 0x1, -R23 ;  /* 0x000000015050c824 */ /* 0x000fe400078e0a17 */
[----:B------:R-:W-:-:S03]  /*25c0*/  IMAD.HI.U32 R31, R24, R90, RZ ;  /* 0x0000005a181f7227 */ /* 0x000fc600078e00ff */
[----:B------:R-:W-:Y:S01]  /*25d0*/  ISETP.GT.U32.AND P4, PT, R23, R80, PT ;  /* 0x000000501700720c */ /* 0x000fe20003f84070 */
[----:B------:R1:W-:Y:S01]  /*25e0*/  LDGSTS.E [R165+0x58], desc[UR16][R62.64], P1 ;  /* 0x000580003ea57fae */ /* 0x0003e200089a1010 */
[----:B------:R-:W-:Y:S01]  /*25f0*/  ISETP.GE.AND P1, PT, R71, RZ, PT ;  /* 0x000000ff4700720c */ /* 0x000fe20003f26270 */
[----:B------:R-:W-:Y:S01]  /*2600*/  IMAD.MOV R29, RZ, RZ, -R29 ;  /* 0x000000ffff1d7224 */ /* 0x000fe200078e0a1d */
[----:B------:R-:W-:Y:S01]  /*2610*/  LOP3.LUT R71, R26, 0x38, RZ, 0xfc, !PT ;  /* 0x000000381a477812 */ /* 0x000fe200078efcff */
[--C-:B------:R-:W-:Y:S01]  /*2620*/  @!P3 IMAD.IADD R78, R78, 0x1, -R23.reuse ;  /* 0x000000014e4eb824 */ /* 0x100fe200078e0a17 */
[----:B------:R-:W-:Y:S01]  /*2630*/  ISETP.GE.AND P3, PT, R77, RZ, PT ;  /* 0x000000ff4d00720c */ /* 0x000fe20003f66270 */
[----:B------:R-:W-:Y:S02]  /*2640*/  @!P5 IMAD.IADD R86, R86, 0x1, -R23 ;  /* 0x000000015656d824 */ /* 0x000fe400078e0a17 */
[----:B------:R-:W-:-:S03]  /*2650*/  IMAD.HI.U32 R35, R24, R92, RZ ;  /* 0x0000005c18237227 */ /* 0x000fc600078e00ff */
[C---:B------:R-:W-:Y:S01]  /*2660*/  ISETP.GT.U32.AND P5, PT, R23.reuse, R86, PT ;  /* 0x000000561700720c */ /* 0x040fe20003fa4070 */
[----:B------:R-:W-:Y:S02]  /*2670*/  IMAD.MOV R31, RZ, RZ, -R31 ;  /* 0x000000ffff1f7224 */ /* 0x000fe400078e0a1f */
[C---:B------:R-:W-:Y:S01]  /*2680*/  IMAD R88, R23.reuse, R29, R88 ;  /* 0x0000001d17587224 */ /* 0x040fe200078e0258 */
[----:B------:R-:W-:Y:S01]  /*2690*/  IABS R29, R91 ;  /* 0x0000005b001d7213 */ /* 0x000fe20000000000 */
[----:B------:R-:W-:Y:S02]  /*26a0*/  IMAD.MOV R35, RZ, RZ, -R35 ;  /* 0x000000ffff237224 */ /* 0x000fe400078e0a23 */
[C---:B------:R-:W-:Y:S01]  /*26b0*/  IMAD R90, R23.reuse, R31, R90 ;  /* 0x0000001f175a7224 */ /* 0x040fe200078e025a */
[----:B------:R-:W-:Y:S01]  /*26c0*/  SHF.R.U32.HI R31, RZ, 0x8, R22 ;  /* 0x00000008ff1f7819 */ /* 0x000fe20000011616 */
[----:B------:R-:W-:Y:S01]  /*26d0*/  @!P4 IMAD.IADD R80, R80, 0x1, -R23 ;  /* 0x000000015050c824 */ /* 0x000fe200078e0a17 */
[C---:B------:R-:W-:Y:S01]  /*26e0*/  ISETP.GT.U32.AND P4, PT, R23.reuse, R88, PT ;  /* 0x000000581700720c */ /* 0x040fe20003f84070 */
[----:B------:R-:W-:-:S02]  /*26f0*/  IMAD R92, R23, R35, R92 ;  /* 0x00000023175c7224 */ /* 0x000fc400078e025c */
[----:B------:R-:W-:Y:S01]  /*2700*/  @!P1 IMAD.MOV R78, RZ, RZ, -R78 ;  /* 0x000000ffff4e9224 */ /* 0x000fe200078e0a4e */
[C---:B------:R-:W-:Y:S01]  /*2710*/  ISETP.GT.U32.AND P1, PT, R23.reuse, R90, PT ;  /* 0x0000005a1700720c */ /* 0x040fe20003f24070 */
[----:B------:R-:W-:Y:S01]  /*2720*/  @!P3 IMAD.MOV R80, RZ, RZ, -R80 ;  /* 0x000000ffff50b224 */ /* 0x000fe200078e0a50 */
[----:B------:R-:W-:Y:S01]  /*2730*/  ISETP.GT.U32.AND P3, PT, R23, R92, PT ;  /* 0x0000005c1700720c */ /* 0x000fe20003f64070 */
[----:B------:R-:W-:Y:S01]  /*2740*/  @!P5 IMAD.IADD R86, R86, 0x1, -R23 ;  /* 0x000000015656d824 */ /* 0x000fe200078e0a17 */
[----:B------:R-:W-:Y:S01]  /*2750*/  LOP3.LUT P5, RZ, R31, 0x1, RZ, 0xc0, !PT ;  /* 0x000000011fff7812 */ /* 0x000fe200078ac0ff */
[----:B------:R-:W-:Y:S01]  /*2760*/  VIADD R77, R27, 0x3c ;  /* 0x0000003c1b4d7836 */ /* 0x000fe20000000000 */
[----:B------:R-:W-:Y:S01]  /*2770*/  IABS R31, R71 ;  /* 0x00000047001f7213 */ /* 0x000fe20000000000 */
[----:B------:R-:W-:-:S03]  /*2780*/  IMAD.HI.U32 R26, R24, R29, RZ ;  /* 0x0000001d181a7227 */ /* 0x000fc600078e00ff */
[----:B------:R-:W-:Y:S01]  /*2790*/  IABS R35, R77 ;  /* 0x0000004d00237213 */ /* 0x000fe20000000000 */
[--C-:B------:R-:W-:Y:S01]  /*27a0*/  @!P4 IMAD.IADD R88, R88, 0x1, -R23.reuse ;  /* 0x000000015858c824 */ /* 0x100fe200078e0a17 */
[----:B------:R-:W-:Y:S01]  /*27b0*/  ISETP.GE.AND P4, PT, R89, RZ, PT ;  /* 0x000000ff5900720c */ /* 0x000fe20003f86270 */
[--C-:B------:R-:W-:Y:S02]  /*27c0*/  @!P1 IMAD.IADD R90, R90, 0x1, -R23.reuse ;  /* 0x000000015a5a9824 */ /* 0x100fe400078e0a17 */
[----:B------:R-:W-:Y:S01]  /*27d0*/  @!P3 IMAD.IADD R92, R92, 0x1, -R23 ;  /* 0x000000015c5cb824 */ /* 0x000fe200078e0a17 */
[C---:B------:R-:W-:Y:S01]  /*27e0*/  ISETP.GT.U32.AND P1, PT, R23.reuse, R88, PT ;  /* 0x000000581700720c */ /* 0x040fe20003f24070 */
[----:B------:R1:W-:Y:S01]  /*27f0*/  LDGSTS.E [R165+0x5c], desc[UR16][R64.64], P5 ;  /* 0x0005c00040a57fae */ /* 0x0003e2000a9a1010 */
[C---:B------:R-:W-:Y:S01]  /*2800*/  ISETP.GT.U32.AND P3, PT, R23.reuse, R90, PT ;  /* 0x0000005a1700720c */ /* 0x040fe20003f64070 */
[----:B------:R-:W-:Y:S01]  /*2810*/  IMAD.MOV R94, RZ, RZ, -R26 ;  /* 0x000000ffff5e7224 */ /* 0x000fe200078e0a1a */
[----:B------:R-:W-:Y:S01]  /*2820*/  ISETP.GT.U32.AND P5, PT, R23, R92, PT ;  /* 0x0000005c1700720c */ /* 0x000fe20003fa4070 */
[----:B------:R-:W-:-:S04]  /*2830*/  IMAD.HI.U32 R26, R24, R31, RZ ;  /* 0x0000001f181a7227 */ /* 0x000fc800078e00ff */
[----:B------:R-:W-:Y:S01]  /*2840*/  @!P4 IMAD.MOV R86, RZ, RZ, -R86 ;  /* 0x000000ffff56c224 */ /* 0x000fe200078e0a56 */
[----:B------:R-:W-:Y:S01]  /*2850*/  ISETP.GE.AND P4, PT, R79, RZ, PT ;  /* 0x000000ff4f00720c */ /* 0x000fe20003f86270 */
[----:B------:R-:W-:-:S04]  /*2860*/  IMAD.HI.U32 R27, R24, R35, RZ ;  /* 0x00000023181b7227 */ /* 0x000fc800078e00ff */
[----:B------:R-:W-:Y:S01]  /*2870*/  @!P1 IMAD.IADD R88, R88, 0x1, -R23 ;  /* 0x0000000158589824 */ /* 0x000fe200078e0a17 */
[----:B------:R-:W-:Y:S01]  /*2880*/  ISETP.GE.AND P1, PT, R81, RZ, PT ;  /* 0x000000ff5100720c */ /* 0x000fe20003f26270 */
[----:B------:R-:W-:Y:S02]  /*2890*/  IMAD.MOV R26, RZ, RZ, -R26 ;  /* 0x000000ffff1a7224 */ /* 0x000fe400078e0a1a */
[C---:B------:R-:W-:Y:S01]  /*28a0*/  IMAD R24, R23.reuse, R94, R29 ;  /* 0x0000005e17187224 */ /* 0x040fe200078e021d */
[--C-:B------:R-:W-:Y:S01]  /*28b0*/  SHF.R.U32.HI R29, RZ, 0x5, R22.reuse ;  /* 0x00000005ff1d7819 */ /* 0x100fe20000011616 */
[----:B------:R-:W-:Y:S01]  /*28c0*/  IMAD.MOV R94, RZ, RZ, -R27 ;  /* 0x000000ffff5e7224 */ /* 0x000fe200078e0a1b */
[----:B------:R-:W-:Y:S01]  /*28d0*/  SHF.R.U32.HI R27, RZ, 0x7, R22 ;  /* 0x00000007ff1b7819 */ /* 0x000fe20000011616 */
[C---:B------:R-:W-:Y:S02]  /*28e0*/  IMAD R26, R23.reuse, R26, R31 ;  /* 0x0000001a171a7224 */ /* 0x040fe400078e021f */
[--C-:B------:R-:W-:Y:S01]  /*28f0*/  @!P5 IMAD.IADD R92, R92, 0x1, -R23.reuse ;  /* 0x000000015c5cd824 */ /* 0x100fe200078e0a17 */
[----:B------:R-:W-:Y:S01]  /*2900*/  ISETP.GT.U32.AND P5, PT, R23, R24, PT ;  /* 0x000000181700720c */ /* 0x000fe20003fa4070 */
[----:B------:R-:W-:Y:S01]  /*2910*/  @!P3 IMAD.IADD R90, R90, 0x1, -R23 ;  /* 0x000000015a5ab824 */ /* 0x000fe200078e0a17 */
[----:B------:R-:W-:Y:S01]  /*2920*/  ISETP.GE.AND P3, PT, R87, RZ, PT ;  /* 0x000000ff5700720c */ /* 0x000fe20003f66270 */
[----:B------:R-:W-:-:S02]  /*2930*/  IMAD R94, R23, R94, R35 ;  /* 0x0000005e175e7224 */ /* 0x000fc400078e0223 */
[----:B------:R-:W-:Y:S01]  /*2940*/  @!P4 IMAD.MOV R88, RZ, RZ, -R88 ;  /* 0x000000ffff58c224 */ /* 0x000fe200078e0a58 */
[C---:B------:R-:W-:Y:S01]  /*2950*/  ISETP.GT.U32.AND P4, PT, R23.reuse, R26, PT ;  /* 0x0000001a1700720c */ /* 0x040fe20003f84070 */
[----:B------:R-:W-:Y:S01]  /*2960*/  @!P1 IMAD.MOV R90, RZ, RZ, -R90 ;  /* 0x000000ffff5a9224 */ /* 0x000fe200078e0a5a */
[----:B------:R-:W-:Y:S01]  /*2970*/  ISETP.GT.U32.AND P1, PT, R23, R94, PT ;  /* 0x0000005e1700720c */ /* 0x000fe20003f24070 */
[C---:B------:R-:W-:Y:S02]  /*2980*/  VIADD R31, R167.reuse, 0xffffffc6 ;  /* 0xffffffc6a71f7836 */ /* 0x040fe40000000000 */
[----:B------:R-:W-:Y:S02]  /*2990*/  VIADD R35, R167, 0xffffffdc ;  /* 0xffffffdca7237836 */ /* 0x000fe40000000000 */
[--C-:B------:R-:W-:Y:S02]  /*29a0*/  @!P5 IMAD.IADD R24, R24, 0x1, -R23.reuse ;  /* 0x000000011818d824 */ /* 0x100fe400078e0a17 */
[----:B------:R-:W-:Y:S01]  /*29b0*/  @!P3 IMAD.MOV R92, RZ, RZ, -R92 ;  /* 0x000000ffff5cb224 */ /* 0x000fe200078e0a5c */
[----:B------:R-:W-:Y:S01]  /*29c0*/  LOP3.LUT P3, RZ, R27, 0x1, RZ, 0xc0, !PT ;  /* 0x000000011bff7812 */ /* 0x000fe2000786c0ff */
[----:B------:R-:W-:Y:S01]  /*29d0*/  VIADD R81, R167, 0xffffffd4 ;  /* 0xffffffd4a7517836 */ /* 0x000fe20000000000 */
[----:B------:R-:W-:Y:S01]  /*29e0*/  ISETP.GT.U32.AND P5, PT, R23, R24, PT ;  /* 0x000000181700720c */ /* 0x000fe20003fa4070 */
[--C-:B------:R-:W-:Y:S01]  /*29f0*/  @!P4 IMAD.IADD R26, R26, 0x1, -R23.reuse ;  /* 0x000000011a1ac824 */ /* 0x100fe200078e0a17 */
[----:B------:R-:W-:Y:S01]  /*2a00*/  ISETP.GE.AND P4, PT, R91, RZ, PT ;  /* 0x000000ff5b00720c */ /* 0x000fe20003f86270 */
[----:B------:R-:W-:Y:S01]  /*2a10*/  @!P1 IMAD.IADD R94, R94, 0x1, -R23 ;  /* 0x000000015e5e9824 */ /* 0x000fe200078e0a17 */
[----:B------:R-:W-:Y:S01]  /*2a20*/  SHF.R.U32.HI R27, RZ, 0x6, R22 ;  /* 0x00000006ff1b7819 */ /* 0x000fe20000011616 */
[----:B------:R-:W-:Y:S01]  /*2a30*/  VIADD R87, R167, 0xffffffd6 ;  /* 0xffffffd6a7577836 */ /* 0x000fe20000000000 */
[----:B------:R-:W-:Y:S01]  /*2a40*/  ISETP.GT.U32.AND P1, PT, R23, R26, PT ;  /* 0x0000001a1700720c */ /* 0x000fe20003f24070 */
[----:B------:R-:W-:-:S02]  /*2a50*/  VIADD R91, R167, 0xffffffd2 ;  /* 0xffffffd2a75b7836 */ /* 0x000fc40000000000 */
[----:B-1----:R-:W-:Y:S02]  /*2a60*/  IMAD.WIDE R46, R145, 0x4, R46 ;  /* 0x00000004912e7825 */ /* 0x002fe400078e022e */
[----:B------:R1:W-:Y:S01]  /*2a70*/  LDGSTS.E [R165+0x60], desc[UR16][R66.64], P3 ;  /* 0x0006000042a57fae */ /* 0x0003e200099a1010 */
[----:B------:R-:W-:Y:S01]  /*2a80*/  ISETP.GT.U32.AND P3, PT, R23, R94, PT ;  /* 0x0000005e1700720c */ /* 0x000fe20003f64070 */
[----:B------:R-:W-:Y:S01]  /*2a90*/  @!P5 IMAD.IADD R24, R24, 0x1, -R23 ;  /* 0x000000011818d824 */ /* 0x000fe200078e0a17 */
[----:B------:R-:W-:Y:S01]  /*2aa0*/  LOP3.LUT P5, RZ, R27, 0x1, RZ, 0xc0, !PT ;  /* 0x000000011bff7812 */ /* 0x000fe200078ac0ff */
[----:B----4-:R-:W-:Y:S01]  /*2ab0*/  IMAD.WIDE R48, R145, 0x4, R48 ;  /* 0x0000000491307825 */ /* 0x010fe200078e0230 */
[----:B------:R-:W-:-:S03]  /*2ac0*/  SHF.R.U32.HI R27, RZ, 0x3, R22 ;  /* 0x00000003ff1b7819 */ /* 0x000fc60000011616 */
[--C-:B------:R-:W-:Y:S01]  /*2ad0*/  @!P1 IMAD.IADD R26, R26, 0x1, -R23.reuse ;  /* 0x000000011a1a9824 */ /* 0x100fe200078e0a17 */
[----:B------:R-:W-:Y:S01]  /*2ae0*/  ISETP.GE.AND P1, PT, R77, RZ, PT ;  /* 0x000000ff4d00720c */ /* 0x000fe20003f26270 */
[----:B------:R-:W-:Y:S01]  /*2af0*/  @!P4 IMAD.MOV R24, RZ, RZ, -R24 ;  /* 0x000000ffff18c224 */ /* 0x000fe200078e0a18 */
[----:B------:R-:W-:Y:S01]  /*2b00*/  ISETP.GE.AND P4, PT, R71, RZ, PT ;  /* 0x000000ff4700720c */ /* 0x000fe20003f86270 */
[----:B------:R-:W-:Y:S02]  /*2b10*/  VIADD R77, R167, 0xffffffde ;  /* 0xffffffdea74d7836 */ /* 0x000fe40000000000 */
[----:B------:R-:W-:Y:S01]  /*2b20*/  @!P3 IMAD.IADD R94, R94, 0x1, -R23 ;  /* 0x000000015e5eb824 */ /* 0x000fe200078e0a17 */
[----:B------:R-:W-:Y:S01]  /*2b30*/  LOP3.LUT P3, RZ, R27, 0x1, RZ, 0xc0, !PT ;  /* 0x000000011bff7812 */ /* 0x000fe2000786c0ff */
[----:B------:R4:W-:Y:S01]  /*2b40*/  LDGSTS.E [R165+0x64], desc[UR16][R68.64], P5 ;  /* 0x0006400044a57fae */ /* 0x0009e2000a9a1010 */
[----:B------:R-:W-:Y:S01]  /*2b50*/  SHF.R.U32.HI R27, RZ, 0x4, R22 ;  /* 0x00000004ff1b7819 */ /* 0x000fe20000011616 */
[----:B------:R-:W-:Y:S01]  /*2b60*/  VIADD R71, R167, 0xffffffdf ;  /* 0xffffffdfa7477836 */ /* 0x000fe20000000000 */
[----:B------:R-:W-:Y:S01]  /*2b70*/  ISETP.NE.AND P5, PT, R33, RZ, PT ;  /* 0x000000ff2100720c */ /* 0x000fe20003fa5270 */
[----:B--2---:R-:W-:Y:S01]  /*2b80*/  IMAD.WIDE R50, R145, 0x4, R50 ;  /* 0x0000000491327825 */ /* 0x004fe200078e0232 */
[----:B------:R-:W-:-:S03]  /*2b90*/  LOP3.LUT R23, RZ, R33, RZ, 0x33, !PT ;  /* 0x00000021ff177212 */ /* 0x000fc600078e33ff */
[----:B------:R-:W-:Y:S01]  /*2ba0*/  @!P1 IMAD.MOV R94, RZ, RZ, -R94 ;  /* 0x000000ffff5e9224 */ /* 0x000fe200078e0a5e */
[----:B------:R-:W-:Y:S01]  /*2bb0*/  LOP3.LUT P1, RZ, R29, 0x1, RZ, 0xc0, !PT ;  /* 0x000000011dff7812 */ /* 0x000fe2000782c0ff */
[----:B------:R-:W-:Y:S01]  /*2bc0*/  @!P4 IMAD.MOV R26, RZ, RZ, -R26 ;  /* 0x000000ffff1ac224 */ /* 0x000fe200078e0a1a */
[----:B------:R-:W-:Y:S01]  /*2bd0*/  LOP3.LUT P4, RZ, R27, 0x1, RZ, 0xc0, !PT ;  /* 0x000000011bff7812 */ /* 0x000fe2000788c0ff */
[----:B-----5:R-:W-:Y:S01]  /*2be0*/  IMAD.WIDE R52, R145, 0x4, R52 ;  /* 0x0000000491347825 */ /* 0x020fe200078e0234 */
[C---:B------:R-:W-:Y:S02]  /*2bf0*/  SEL R159, R23.reuse, R28, !P5 ;  /* 0x0000001c179f7207 */ /* 0x040fe40006800000 */
[----:B------:R-:W-:Y:S01]  /*2c00*/  SEL R158, R23, R158, !P5 ;  /* 0x0000009e179e7207 */ /* 0x000fe20006800000 */
[----:B------:R-:W-:Y:S01]  /*2c10*/  IMAD.WIDE R54, R145, 0x4, R54 ;  /* 0x0000000491367825 */ /* 0x000fe200078e0236 */
[C---:B------:R-:W-:Y:S02]  /*2c20*/  SEL R157, R23.reuse, R30, !P5 ;  /* 0x0000001e179d7207 */ /* 0x040fe40006800000 */
[----:B------:R-:W-:Y:S01]  /*2c30*/  SEL R156, R23, R32, !P5 ;  /* 0x00000020179c7207 */ /* 0x000fe20006800000 */
[----:B------:R-:W-:Y:S01]  /*2c40*/  VIADD R30, R167, 0xffffffcb ;  /* 0xffffffcba71e7836 */ /* 0x000fe20000000000 */
[C---:B------:R-:W-:Y:S01]  /*2c50*/  SEL R155, R23.reuse, R34, !P5 ;  /* 0x00000022179b7207 */ /* 0x040fe20006800000 */
[----:B------:R2:W-:Y:S01]  /*2c60*/  LDGSTS.E [R165+0x68], desc[UR16][R72.64], P1 ;  /* 0x0006800048a57fae */ /* 0x0005e200089a1010 */
        /* <DEDUP_REMOVED lines=9> */
[----:B------:R-:W-:Y:S01]  /*2d00*/  IMAD R159, R159, UR4, RZ ;  /* 0x000000049f9f7c24 */ /* 0x000fe2000f8e02ff */
[C---:B------:R-:W-:Y:S01]  /*2d10*/  SEL R150, R23.reuse, R88, !P5 ;  /* 0x0000005817967207 */ /* 0x040fe20006800000 */
[----:B------:R-:W-:Y:S01]  /*2d20*/  IMAD R156, R156, UR4, RZ ;  /* 0x000000049c9c7c24 */ /* 0x000fe2000f8e02ff */
[C---:B------:R-:W-:Y:S01]  /*2d30*/  SEL R146, R23.reuse, R90, !P5 ;  /* 0x0000005a17927207 */ /* 0x040fe20006800000 */
[----:B------:R-:W-:Y:S01]  /*2d40*/  IMAD R154, R154, UR4, RZ ;  /* 0x000000049a9a7c24 */ /* 0x000fe2000f8e02ff */
[----:B------:R-:W-:Y:S01]  /*2d50*/  SEL R149, R23, R92, !P5 ;  /* 0x0000005c17957207 */ /* 0x000fe20006800000 */
[----:B------:R-:W-:Y:S01]  /*2d60*/  VIADD R92, R167, 0xffffffda ;  /* 0xffffffdaa75c7836 */ /* 0x000fe20000000000 */
[----:B------:R-:W-:Y:S01]  /*2d70*/  SEL R144, R23, R24, !P5 ;  /* 0x0000001817907207 */ /* 0x000fe20006800000 */
[----:B------:R-:W-:Y:S01]  /*2d80*/  VIADD R24, R167, 0xffffffce ;  /* 0xffffffcea7187836 */ /* 0x000fe20000000000 */
[C---:B------:R-:W-:Y:S01]  /*2d90*/  SEL R148, R23.reuse, R26, !P5 ;  /* 0x0000001a17947207 */ /* 0x040fe20006800000 */
[----:B------:R-:W-:Y:S01]  /*2da0*/  IMAD R152, R152, UR4, RZ ;  /* 0x0000000498987c24 */ /* 0x000fe2000f8e02ff */
[----:B------:R-:W-:Y:S01]  /*2db0*/  SEL R142, R23, R94, !P5 ;  /* 0x0000005e178e7207 */ /* 0x000fe20006800000 */
[C---:B------:R-:W-:Y:S01]  /*2dc0*/  VIADD R23, R167.reuse, 0xffffffcc ;  /* 0xffffffcca7177836 */ /* 0x040fe20000000000 */
[----:B------:R-:W-:Y:S01]  /*2dd0*/  ISETP.GE.U32.AND P3, PT, R24, 0x7fffffaf, PT ;  /* 0x7fffffaf1800780c */ /* 0x000fe20003f66070 */
[----:B------:R-:W-:Y:S01]  /*2de0*/  VIADD R24, R167, 0xffffffc8 ;  /* 0xffffffc8a7187836 */ /* 0x000fe20000000000 */
[----:B------:R-:W-:Y:S01]  /*2df0*/  ISETP.GE.AND P1, PT, R126, R25, PT ;  /* 0x000000197e00720c */ /* 0x000fe20003f26270 */
[----:B------:R-:W-:Y:S01]  /*2e00*/  IMAD R151, R151, UR4, RZ ;  /* 0x0000000497977c24 */ /* 0x000fe2000f8e02ff */
[----:B------:R-:W-:Y:S01]  /*2e10*/  ISETP.GE.U32.AND P4, PT, R23, 0x7fffffad, PT ;  /* 0x7fffffad1700780c */ /* 0x000fe20003f86070 */
[----:B------:R-:W-:Y:S01]  /*2e20*/  VIADD R23, R167, 0xffffffcd ;  /* 0xffffffcda7177836 */ /* 0x000fe20000000000 */
[----:B------:R-:W-:Y:S01]  /*2e30*/  SEL R25, RZ, 0x4, P3 ;  /* 0x00000004ff197807 */ /* 0x000fe20001800000 */
[----:B------:R-:W-:Y:S01]  /*2e40*/  IMAD R150, R150, UR4, RZ ;  /* 0x0000000496967c24 */ /* 0x000fe2000f8e02ff */
[----:B------:R-:W-:Y:S01]  /*2e50*/  SEL R27, RZ, 0x1, P4 ;  /* 0x00000001ff1b7807 */ /* 0x000fe20002000000 */
[----:B------:R-:W-:Y:S01]  /*2e60*/  IMAD R149, R149, UR4, RZ ;  /* 0x0000000495957c24 */ /* 0x000fe2000f8e02ff */
[----:B------:R-:W-:Y:S01]  /*2e70*/  ISETP.GE.U32.AND P5, PT, R23, 0x7fffffae, PT ;  /* 0x7fffffae1700780c */ /* 0x000fe20003fa6070 */
[----:B------:R-:W-:-:S02]  /*2e80*/  VIADD R23, R167, 0xffffffcf ;  /* 0xffffffcfa7177836 */ /* 0x000fc40000000000 */
[----:B------:R-:W-:Y:S01]  /*2e90*/  IMAD R148, R148, UR4, RZ ;  /* 0x0000000494947c24 */ /* 0x000fe2000f8e02ff */
[----:B------:R-:W-:Y:S01]  /*2ea0*/  SEL R28, RZ, 0x1fffe, P5 ;  /* 0x0001fffeff1c7807 */ /* 0x000fe20002800000 */
[----:B------:R-:W-:Y:S01]  /*2eb0*/  IMAD R157, R157, UR4, RZ ;  /* 0x000000049d9d7c24 */ /* 0x000fe2000f8e02ff */
[----:B------:R-:W-:Y:S01]  /*2ec0*/  ISETP.GE.U32.AND P4, PT, R23, 0x7fffffb0, PT ;  /* 0x7fffffb01700780c */ /* 0x000fe20003f86070 */
[C---:B------:R-:W-:Y:S01]  /*2ed0*/  VIADD R23, R167.reuse, 0xffffffc9 ;  /* 0xffffffc9a7177836 */ /* 0x040fe20000000000 */
[----:B------:R-:W-:Y:S01]  /*2ee0*/  ISETP.GE.U32.AND P5, PT, R24, 0x7fffffa9, PT ;  /* 0x7fffffa91800780c */ /* 0x000fe20003fa6070 */
[----:B------:R-:W-:Y:S01]  /*2ef0*/  VIADD R24, R167, 0xffffffca ;  /* 0xffffffcaa7187836 */ /* 0x000fe20000000000 */
[----:B------:R-:W-:Y:S01]  /*2f00*/  SEL R26, RZ, 0x7fff8, P4 ;  /* 0x0007fff8ff1a7807 */ /* 0x000fe20002000000 */
[----:B------:R-:W-:Y:S01]  /*2f10*/  IMAD.IADD R27, R27, 0x1, R28 ;  /* 0x000000011b1b7824 */ /* 0x000fe200078e021c */
[----:B------:R-:W-:Y:S01]  /*2f20*/  ISETP.GE.U32.AND P3, PT, R23, 0x7fffffaa, PT ;  /* 0x7fffffaa1700780c */ /* 0x000fe20003f66070 */
[C---:B------:R-:W-:Y:S01]  /*2f30*/  VIADD R23, R167.reuse, 0xffffffc4 ;  /* 0xffffffc4a7177836 */ /* 0x040fe20000000000 */
[----:B------:R-:W-:Y:S01]  /*2f40*/  ISETP.GE.U32.AND P4, PT, R24, 0x7fffffab, PT ;  /* 0x7fffffab1800780c */ /* 0x000fe20003f86070 */
[----:B------:R-:W-:Y:S01]  /*2f50*/  VIADD R24, R167, 0xffffffc5 ;  /* 0xffffffc5a7187836 */ /* 0x000fe20000000000 */
[----:B------:R-:W-:Y:S01]  /*2f60*/  SEL R29, RZ, 0x1, P5 ;  /* 0x00000001ff1d7807 */ /* 0x000fe20002800000 */
[----:B------:R-:W-:Y:S01]  /*2f70*/  IMAD R155, R155, UR4, RZ ;  /* 0x000000049b9b7c24 */ /* 0x000fe2000f8e02ff */
[----:B------:R-:W-:Y:S01]  /*2f80*/  ISETP.GE.U32.AND P5, PT, R30, 0x7fffffac, PT ;  /* 0x7fffffac1e00780c */ /* 0x000fe20003fa6070 */
[----:B------:R-:W-:Y:S01]  /*2f90*/  IMAD R153, R153, UR4, RZ ;  /* 0x0000000499997c24 */ /* 0x000fe2000f8e02ff */
[----:B------:R-:W-:Y:S01]  /*2fa0*/  SEL R30, RZ, 0x1fffe, P3 ;  /* 0x0001fffeff1e7807 */ /* 0x000fe20001800000 */
[----:B------:R-:W-:Y:S01]  /*2fb0*/  IMAD R158, R158, UR4, RZ ;  /* 0x000000049e9e7c24 */ /* 0x000fe2000f8e02ff */
[----:B------:R-:W-:Y:S01]  /*2fc0*/  ISETP.GE.U32.AND P3, PT, R23, 0x7fffffa5, PT ;  /* 0x7fffffa51700780c */ /* 0x000fe20003f66070 */
[----:B------:R-:W-:Y:S01]  /*2fd0*/  IMAD R147, R147, UR4, RZ ;  /* 0x0000000493937c24 */ /* 0x000fe2000f8e02ff */
[----:B------:R-:W-:Y:S01]  /*2fe0*/  SEL R23, RZ, 0x4, P4 ;  /* 0x00000004ff177807 */ /* 0x000fe20002000000 */
[----:B------:R-:W-:Y:S01]  /*2ff0*/  IMAD.IADD R29, R29, 0x1, R30 ;  /* 0x000000011d1d7824 */ /* 0x000fe200078e021e */
[----:B------:R-:W-:Y:S01]  /*3000*/  ISETP.GE.U32.AND P4, PT, R24, 0x7fffffa6, PT ;  /* 0x7fffffa61800780c */ /* 0x000fe20003f86070 */
[----:B------:R-:W-:Y:S01]  /*3010*/  IMAD R146, R146, UR4, RZ ;  /* 0x0000000492927c24 */ /* 0x000fe2000f8e02ff */
[----:B------:R-:W-:Y:S01]  /*3020*/  SEL R24, RZ, 0x7fff8, P5 ;  /* 0x0007fff8ff187807 */ /* 0x000fe20002800000 */
[----:B------:R-:W-:Y:S01]  /*3030*/  IMAD R144, R144, UR4, RZ ;  /* 0x0000000490907c24 */ /* 0x000fe2000f8e02ff */
[----:B------:R-:W-:Y:S01]  /*3040*/  ISETP.GE.U32.AND P5, PT, R31, 0x7fffffa7, PT ;  /* 0x7fffffa71f00780c */ /* 0x000fe20003fa6070 */
[C---:B------:R-:W-:Y:S01]  /*3050*/  VIADD R31, R167.reuse, 0xffffffc1 ;  /* 0xffffffc1a71f7836 */ /* 0x040fe20000000000 */
[----:B------:R-:W-:Y:S01]  /*3060*/  SEL R33, RZ, 0x1, P3 ;  /* 0x00000001ff217807 */ /* 0x000fe20001800000 */
[----:B------:R-:W-:Y:S01]  /*3070*/  IMAD R142, R142, UR4, RZ ;  /* 0x000000048e8e7c24 */ /* 0x000fe2000f8e02ff */
[----:B------:R-:W-:Y:S01]  /*3080*/  ISETP.GE.U32.AND P3, PT, R32, 0x7fffffa8, PT ;  /* 0x7fffffa82000780c */ /* 0x000fe20003f66070 */
[----:B------:R-:W-:Y:S01]  /*3090*/  VIADD R32, R167, 0xffffffc2 ;  /* 0xffffffc2a7207836 */ /* 0x000fe20000000000 */
[----:B------:R-:W-:Y:S01]  /*30a0*/  SEL R34, RZ, 0x1fffe, P4 ;  /* 0x0001fffeff227807 */ /* 0x000fe20002000000 */
[----:B---3--:R-:W-:Y:S01]  /*30b0*/  IMAD.WIDE R56, R145, 0x4, R56 ;  /* 0x0000000491387825 */ /* 0x008fe200078e0238 */
[----:B------:R-:W-:-:S02]  /*30c0*/  ISETP.GE.U32.AND P4, PT, R31, 0x7fffffa2, PT ;  /* 0x7fffffa21f00780c */ /* 0x000fc40003f86070 */
[----:B------:R-:W-:Y:S01]  /*30d0*/  SEL R31, RZ, 0x4, P5 ;  /* 0x00000004ff1f7807 */ /* 0x000fe20002800000 */
[----:B------:R-:W-:Y:S01]  /*30e0*/  IMAD.IADD R33, R33, 0x1, R34 ;  /* 0x0000000121217824 */ /* 0x000fe200078e0222 */
[----:B------:R-:W-:Y:S01]  /*30f0*/  ISETP.GE.U32.AND P5, PT, R32, 0x7fffffa3, PT ;  /* 0x7fffffa32000780c */ /* 0x000fe20003fa6070 */
[----:B------:R-:W-:Y:S01]  /*3100*/  IMAD.WIDE R58, R145, 0x4, R58 ;  /* 0x00000004913a7825 */ /* 0x000fe200078e023a */
[----:B------:R-:W-:Y:S02]  /*3110*/  SEL R32, RZ, 0x7fff8, P3 ;  /* 0x0007fff8ff207807 */ /* 0x000fe40001800000 */
[----:B------:R-:W-:Y:S01]  /*3120*/  ISETP.GE.U32.AND P3, PT, R70, 0x7fffffa4, PT ;  /* 0x7fffffa44600780c */ /* 0x000fe20003f66070 */
[----:B------:R-:W-:Y:S01]  /*3130*/  VIADD R70, R167, 0xffffffdd ;  /* 0xffffffdda7467836 */ /* 0x000fe20000000000 */
[----:B------:R-:W-:Y:S01]  /*3140*/  SEL R76, RZ, 0x1fffe, P4 ;  /* 0x0001fffeff4c7807 */ /* 0x000fe20002000000 */
[----:B------:R-:W-:Y:S01]  /*3150*/  IMAD.WIDE R60, R145, 0x4, R60 ;  /* 0x00000004913c7825 */ /* 0x000fe200078e023c */
[----:B------:R-:W-:-:S02]  /*3160*/  ISETP.GE.U32.AND P4, PT, R35, 0x7fffffbd, PT ;  /* 0x7fffffbd2300780c */ /* 0x000fc40003f86070 */
[----:B------:R-:W-:Y:S01]  /*3170*/  SEL R35, RZ, 0x4, P5 ;  /* 0x00000004ff237807 */ /* 0x000fe20002800000 */
[C---:B------:R-:W-:Y:S01]  /*3180*/  IMAD.WIDE R62, R145.reuse, 0x4, R62 ;  /* 0x00000004913e7825 */ /* 0x040fe200078e023e */
[----:B------:R-:W-:Y:S02]  /*3190*/  ISETP.GE.U32.AND P5, PT, R70, 0x7fffffbe, PT ;  /* 0x7fffffbe4600780c */ /* 0x000fe40003fa6070 */
[----:B------:R-:W-:Y:S01]  /*31a0*/  SEL R70, RZ, 0x7fff8, P3 ;  /* 0x0007fff8ff467807 */ /* 0x000fe20001800000 */
[----:B------:R-:W-:Y:S01]  /*31b0*/  IMAD.WIDE R64, R145, 0x4, R64 ;  /* 0x0000000491407825 */ /* 0x000fe200078e0240 */
[----:B------:R-:W-:Y:S02]  /*31c0*/  ISETP.GE.U32.AND P3, PT, R77, 0x7fffffbf, PT ;  /* 0x7fffffbf4d00780c */ /* 0x000fe40003f66070 */
[----:B------:R-:W-:Y:S01]  /*31d0*/  SEL R79, RZ, 0x1, P4 ;  /* 0x00000001ff4f7807 */ /* 0x000fe20002000000 */
[----:B------:R-:W-:Y:S01]  /*31e0*/  VIADD R77, R167, 0xffffffd8 ;  /* 0xffffffd8a74d7836 */ /* 0x000fe20000000000 */
[----:B------:R-:W-:Y:S01]  /*31f0*/  ISETP.GE.U32.AND P4, PT, R71, 0x7fffffc0, PT ;  /* 0x7fffffc04700780c */ /* 0x000fe20003f86070 */
[----:B------:R-:W-:Y:S01]  /*3200*/  VIADD R71, R167, 0xffffffd9 ;  /* 0xffffffd9a7477836 */ /* 0x000fe20000000000 */
[----:B------:R-:W-:Y:S01]  /*3210*/  SEL R80, RZ, 0x1fffe, P5 ;  /* 0x0001fffeff507807 */ /* 0x000fe20002800000 */
[----:B-1----:R-:W-:Y:S01]  /*3220*/  IMAD.WIDE R66, R145, 0x4, R66 ;  /* 0x0000000491427825 */ /* 0x002fe200078e0242 */
[----:B------:R-:W-:-:S02]  /*3230*/  ISETP.GE.U32.AND P5, PT, R77, 0x7fffffb9, PT ;  /* 0x7fffffb94d00780c */ /* 0x000fc40003fa6070 */
[----:B------:R-:W-:Y:S01]  /*3240*/  SEL R77, RZ, 0x4, P3 ;  /* 0x00000004ff4d7807 */ /* 0x000fe20001800000 */
[----:B------:R-:W-:Y:S01]  /*3250*/  IMAD.IADD R79, R79, 0x1, R80 ;  /* 0x000000014f4f7824 */ /* 0x000fe200078e0250 */
[----:B------:R-:W-:Y:S01]  /*3260*/  ISETP.GE.U32.AND P3, PT, R71, 0x7fffffba, PT ;  /* 0x7fffffba4700780c */ /* 0x000fe20003f66070 */
[----:B------:R-:W-:Y:S01]  /*3270*/  VIADD R71, R167, 0xffffffd5 ;  /* 0xffffffd5a7477836 */ /* 0x000fe20000000000 */
[----:B------:R-:W-:Y:S01]  /*3280*/  SEL R78, RZ, 0x7fff8, P4 ;  /* 0x0007fff8ff4e7807 */ /* 0x000fe20002000000 */
[----:B----4-:R-:W-:Y:S01]  /*3290*/  IMAD.WIDE R68, R145, 0x4, R68 ;  /* 0x0000000491447825 */ /* 0x010fe200078e0244 */
[----:B------:R-:W-:Y:S02]  /*32a0*/  ISETP.GE.U32.AND P4, PT, R81, 0x7fffffb5, PT ;  /* 0x7fffffb55100780c */ /* 0x000fe40003f86070 */
[----:B------:R-:W-:Y:S01]  /*32b0*/  SEL R81, RZ, 0x1, P5 ;  /* 0x00000001ff517807 */ /* 0x000fe20002800000 */
[----:B--2---:R-:W-:Y:S01]  /*32c0*/  IMAD.WIDE R72, R145, 0x4, R72 ;  /* 0x0000000491487825 */ /* 0x004fe200078e0248 */
[----:B------:R-:W-:-:S02]  /*32d0*/  ISETP.GE.U32.AND P5, PT, R71, 0x7fffffb6, PT ;  /* 0x7fffffb64700780c */ /* 0x000fc40003fa6070 */
[----:B------:R-:W-:Y:S01]  /*32e0*/  SEL R86, RZ, 0x1fffe, P3 ;  /* 0x0001fffeff567807 */ /* 0x000fe20001800000 */
[----:B------:R-:W-:Y:S01]  /*32f0*/  VIADD R71, R167, 0xffffffd7 ;  /* 0xffffffd7a7477836 */ /* 0x000fe20000000000 */
[----:B------:R-:W-:Y:S01]  /*3300*/  SEL R89, RZ, 0x1, P4 ;  /* 0x00000001ff597807 */ /* 0x000fe20002000000 */
[----:B-----5:R-:W-:Y:S01]  /*3310*/  IMAD.WIDE R74, R145, 0x4, R74 ;  /* 0x00000004914a7825 */ /* 0x020fe200078e024a */
[----:B------:R-:W-:Y:S02]  /*3320*/  ISETP.GE.U32.AND P3, PT, R87, 0x7fffffb7, PT ;  /* 0x7fffffb75700780c */ /* 0x000fe40003f66070 */
[----:B------:R-:W-:Y:S01]  /*3330*/  ISETP.GE.U32.AND P4, PT, R71, 0x7fffffb8, PT ;  /* 0x7fffffb84700780c */ /* 0x000fe20003f86070 */
[C---:B------:R-:W-:Y:S01]  /*3340*/  VIADD R87, R167.reuse, 0xffffffd0 ;  /* 0xffffffd0a7577836 */ /* 0x040fe20000000000 */
[----:B------:R-:W-:Y:S01]  /*3350*/  SEL R90, RZ, 0x1fffe, P5 ;  /* 0x0001fffeff5a7807 */ /* 0x000fe20002800000 */
[----:B------:R-:W-:Y:S01]  /*3360*/  VIADD R71, R167, 0xffffffd1 ;  /* 0xffffffd1a7477836 */ /* 0x000fe20000000000 */
[----:B------:R-:W-:Y:S01]  /*3370*/  SEL R88, RZ, 0x7fff8, P4 ;  /* 0x0007fff8ff587807 */ /* 0x000fe20002000000 */
[----:B------:R-:W-:Y:S01]  /*3380*/  IMAD.IADD R81, R81, 0x1, R86 ;  /* 0x0000000151517824 */ /* 0x000fe200078e0256 */
[----:B------:R-:W-:Y:S01]  /*3390*/  ISETP.GE.U32.AND P4, PT, R91, 0x7fffffb3, PT ;  /* 0x7fffffb35b00780c */ /* 0x000fe20003f86070 */
[----:B------:R-:W-:Y:S01]  /*33a0*/  IMAD.IADD R89, R89, 0x1, R90 ;  /* 0x0000000159597824 */ /* 0x000fe200078e025a */
[----:B------:R-:W-:Y:S01]  /*33b0*/  ISETP.GE.U32.AND P5, PT, R87, 0x7fffffb1, PT ;  /* 0x7fffffb15700780c */ /* 0x000fe20003fa6070 */
[----:B------:R-:W-:Y:S01]  /*33c0*/  IMAD.WIDE R82, R145, 0x4, R82 ;  /* 0x0000000491527825 */ /* 0x000fe200078e0252 */
[----:B------:R-:W-:-:S02]  /*33d0*/  LOP3.LUT R27, R27, 0x3, RZ, 0xc0, !PT ;  /* 0x000000031b1b7812 */ /* 0x000fc400078ec0ff */
[----:B------:R-:W-:Y:S02]  /*33e0*/  SEL R87, RZ, 0x4, P3 ;  /* 0x00000004ff577807 */ /* 0x000fe40001800000 */
[----:B------:R-:W-:Y:S01]  /*33f0*/  ISETP.GE.U32.AND P3, PT, R71, 0x7fffffb2, PT ;  /* 0x7fffffb24700780c */ /* 0x000fe20003f66070 */
[----:B------:R-:W-:Y:S01]  /*3400*/  VIADD R71, R167, 0xffffffd3 ;  /* 0xffffffd3a7477836 */ /* 0x000fe20000000000 */
[----:B------:R-:W-:Y:S02]  /*3410*/  SEL R91, RZ, 0x4, P4 ;  /* 0x00000004ff5b7807 */ /* 0x000fe40002000000 */
[----:B------:R-:W-:Y:S02]  /*3420*/  LOP3.LUT R29, R29, 0x3, RZ, 0xc0, !PT ;  /* 0x000000031d1d7812 */ /* 0x000fe400078ec0ff */
[----:B------:R-:W-:Y:S02]  /*3430*/  ISETP.GE.U32.AND P4, PT, R92, 0x7fffffbb, PT ;  /* 0x7fffffbb5c00780c */ /* 0x000fe40003f86070 */
[----:B------:R-:W-:-:S02]  /*3440*/  IADD3 R25, PT, PT, R27, R26, R25 ;  /* 0x0000001a1b197210 */ /* 0x000fc40007ffe019 */
[----:B------:R-:W-:Y:S02]  /*3450*/  SHF.R.U32.HI R26, RZ, 0x2, R22 ;  /* 0x00000002ff1a7819 */ /* 0x000fe40000011616 */
[----:B------:R-:W-:Y:S02]  /*3460*/  SEL R93, RZ, 0x1, P5 ;  /* 0x00000001ff5d7807 */ /* 0x000fe40002800000 */
[----:B------:R-:W-:Y:S02]  /*3470*/  IADD3 R23, PT, PT, R29, R24, R23 ;  /* 0x000000181d177210 */ /* 0x000fe40007ffe017 */
[----:B------:R-:W-:Y:S01]  /*3480*/  ISETP.GE.U32.AND P5, PT, R71, 0x7fffffb4, PT ;  /* 0x7fffffb44700780c */ /* 0x000fe20003fa6070 */
[----:B------:R-:W-:Y:S01]  /*3490*/  VIADD R71, R167, 0xffffffdb ;  /* 0xffffffdba7477836 */ /* 0x000fe20000000000 */
[----:B------:R-:W-:Y:S01]  /*34a0*/  SEL R24, RZ, 0x4, P4 ;  /* 0x00000004ff187807 */ /* 0x000fe20002000000 */
[----:B------:R-:W-:Y:S01]  /*34b0*/  IMAD.SHL.U32 R23, R23, 0x100, RZ ;  /* 0x0000010017177824 */ /* 0x000fe200078e00ff */
[----:B------:R-:W-:-:S02]  /*34c0*/  LOP3.LUT P4, RZ, R26, 0x1, RZ, 0xc0, !PT ;  /* 0x000000011aff7812 */ /* 0x000fc4000788c0ff */
[----:B------:R-:W-:Y:S02]  /*34d0*/  SEL R92, RZ, 0x7fff8, P5 ;  /* 0x0007fff8ff5c7807 */ /* 0x000fe40002800000 */
[----:B------:R-:W-:Y:S02]  /*34e0*/  ISETP.GE.U32.AND P5, PT, R71, 0x7fffffbc, PT ;  /* 0x7fffffbc4700780c */ /* 0x000fe40003fa6070 */
[----:B------:R-:W-:Y:S02]  /*34f0*/  SEL R94, RZ, 0x1fffe, P3 ;  /* 0x0001fffeff5e7807 */ /* 0x000fe40001800000 */
[----:B------:R-:W-:Y:S02]  /*3500*/  SEL R27, RZ, 0x7fff8, P5 ;  /* 0x0007fff8ff1b7807 */ /* 0x000fe40002800000 */
[----:B------:R-:W-:Y:S01]  /*3510*/  LOP3.LUT R81, R81, 0x3, RZ, 0xc0, !PT ;  /* 0x0000000351517812 */ /* 0x000fe200078ec0ff */
[----:B------:R-:W-:Y:S01]  /*3520*/  IMAD.IADD R93, R93, 0x1, R94 ;  /* 0x000000015d5d7824 */ /* 0x000fe200078e025e */
[----:B------:R-:W-:Y:S01]  /*3530*/  SHF.R.U32.HI R22, RZ, 0x1, R22 ;  /* 0x00000001ff167819 */ /* 0x000fe20000011616 */
[----:B------:R1:W-:Y:S01]  /*3540*/  LDGSTS.E [R165+0x74], desc[UR16][R84.64], P4 ;  /* 0x0007400054a57fae */ /* 0x0003e2000a1a1010 */
[----:B------:R-:W-:-:S02]  /*3550*/  IADD3 R27, PT, PT, R81, R27, R24 ;  /* 0x0000001b511b7210 */ /* 0x000fc40007ffe018 */
[----:B------:R-:W-:Y:S02]  /*3560*/  LOP3.LUT P4, RZ, R22, 0x1, RZ, 0xc0, !PT ;  /* 0x0000000116ff7812 */ /* 0x000fe4000788c0ff */
[----:B------:R-:W-:Y:S01]  /*3570*/  LOP3.LUT R93, R93, 0x3, RZ, 0xc0, !PT ;  /* 0x000000035d5d7812 */ /* 0x000fe200078ec0ff */
[----:B------:R-:W-:Y:S01]  /*3580*/  IMAD.SHL.U32 R22, R27, 0x100, RZ ;  /* 0x000001001b167824 */ /* 0x000fe200078e00ff */
[----:B------:R-:W-:Y:S02]  /*3590*/  LOP3.LUT R24, R23, 0xf00, RZ, 0xe2, !PT ;  /* 0x00000f0017187812 */ /* 0x000fe400078ee2ff */
[----:B------:R-:W-:Y:S02]  /*35a0*/  SEL R27, RZ, 0x4, P1 ;  /* 0x00000004ff1b7807 */ /* 0x000fe40000800000 */
[----:B------:R-:W-:Y:S01]  /*35b0*/  ISETP.GE.AND P1, PT, R126, R167, PT ;  /* 0x000000a77e00720c */ /* 0x000fe20003f26270 */
[----:B------:R-:W-:Y:S01]  /*35c0*/  IMAD R24, R25, 0x1000, R24 ;  /* 0x0000100019187824 */ /* 0x000fe200078e0218 */
[----:B------:R-:W-:Y:S01]  /*35d0*/  SEL R23, RZ, 0x4, !P6 ;  /* 0x00000004ff177807 */ /* 0x000fe20007000000 */
[----:B-1----:R-:W-:Y:S01]  /*35e0*/  IMAD.WIDE R84, R145, 0x4, R84 ;  /* 0x0000000491547825 */ /* 0x002fe200078e0254 */
[----:B------:R-:W-:Y:S01]  /*35f0*/  LOP3.LUT R89, R89, 0x3, RZ, 0xc0, !PT ;  /* 0x0000000359597812 */ /* 0x000fe200078ec0ff */
[----:B------:R1:W-:Y:S01]  /*3600*/  LDGSTS.E [R165+0x78], desc[UR16][R112.64], P4 ;  /* 0x0007800070a57fae */ /* 0x0003e2000a1a1010 */
[----:B------:R-:W-:-:S02]  /*3610*/  IADD3 R91, PT, PT, R93, R92, R91 ;  /* 0x0000005c5d5b7210 */ /* 0x000fc40007ffe05b */
[----:B------:R-:W-:Y:S01]  /*3620*/  SEL R23, R23, RZ, !P1 ;  /* 0x000000ff17177207 */ /* 0x000fe20004800000 */
[----:B------:R2:W-:Y:S01]  /*3630*/  LDGSTS.E [R165+0x7c], desc[UR16][R114.64], !P2 ;  /* 0x0007c00072a57fae */ /* 0x0005e2000d1a1010 */
[----:B------:R-:W-:Y:S02]  /*3640*/  LEA R121, P1, R161, UR14, 0x2 ;  /* 0x0000000ea1797c11 */ /* 0x000fe4000f8210ff */
[----:B------:R-:W-:Y:S01]  /*3650*/  IADD3 R87, PT, PT, R89, R88, R87 ;  /* 0x0000005859577210 */ /* 0x000fe20007ffe057 */
[----:B------:R-:W0:Y:S01]  /*3660*/  LDGDEPBAR ;  /* 0x00000000000079af */ /* 0x000e220000000000 */
[----:B------:R-:W-:Y:S02]  /*3670*/  LOP3.LUT R28, R91, 0xf, RZ, 0xc0, !PT ;  /* 0x0000000f5b1c7812 */ /* 0x000fe400078ec0ff */
[----:B------:R-:W-:Y:S01]  /*3680*/  LEA.HI.X.SX32 R29, R161, UR15, 0x2, P1 ;  /* 0x0000000fa11d7c11 */ /* 0x000fe200088f16ff */
[----:B-1----:R-:W-:Y:S01]  /*3690*/  IMAD.WIDE R112, R145, 0x4, R112 ;  /* 0x0000000491707825 */ /* 0x002fe200078e0270 */
[----:B------:R-:W-:-:S02]  /*36a0*/  LEA R86, P2, R159, R121, 0x2 ;  /* 0x000000799f567211 */ /* 0x000fc400078410ff */
[----:B------:R-:W-:Y:S01]  /*36b0*/  LEA R88, P4, R156, R121, 0x2 ;  /* 0x000000799c587211 */ /* 0x000fe200078810ff */
[----:B------:R-:W-:Y:S01]  /*36c0*/  IMAD R28, R87, 0x10, R28 ;  /* 0x00000010571c7824 */ /* 0x000fe200078e021c */
[----:B------:R-:W-:Y:S01]  /*36d0*/  LEA.HI.X.SX32 R87, R159, R29, 0x2, P2 ;  /* 0x0000001d9f577211 */ /* 0x000fe200010f16ff */
[----:B--2---:R-:W-:Y:S01]  /*36e0*/  IMAD.WIDE R114, R145, 0x4, R114 ;  /* 0x0000000491727825 */ /* 0x004fe200078e0272 */
[----:B------:R-:W-:Y:S02]  /*36f0*/  LEA R90, P2, R154, R121, 0x2 ;  /* 0x000000799a5a7211 */ /* 0x000fe400078410ff */
[----:B------:R-:W-:Y:S02]  /*3700*/  LEA.HI.X.SX32 R89, R156, R29, 0x2, P4 ;  /* 0x0000001d9c597211 */ /* 0x000fe400020f16ff */
[----:B------:R-:W-:Y:S02]  /*3710*/  LOP3.LUT R79, R79, 0x3, RZ, 0xc0, !PT ;  /* 0x000000034f4f7812 */ /* 0x000fe400078ec0ff */
[----:B------:R-:W-:-:S02]  /*3720*/  LEA R92, P4, R152, R121, 0x2 ;  /* 0x00000079985c7211 */ /* 0x000fc400078810ff */
[----:B------:R-:W-:Y:S02]  /*3730*/  ISETP.GE.U32.AND P3, PT, R163, 0x7fffffa1, PT ;  /* 0x7fffffa1a300780c */ /* 0x000fe40003f66070 */
[----:B------:R-:W-:Y:S02]  /*3740*/  LEA.HI.X.SX32 R91, R154, R29, 0x2, P2 ;  /* 0x0000001d9a5b7211 */ /* 0x000fe400010f16ff */
[----:B------:R-:W-:Y:S02]  /*3750*/  IADD3 R77, PT, PT, R79, R78, R77 ;  /* 0x0000004e4f4d7210 */ /* 0x000fe40007ffe04d */
[----:B------:R-:W-:Y:S02]  /*3760*/  LOP3.LUT R22, R22, 0xf00, RZ, 0xe2, !PT ;  /* 0x00000f0016167812 */ /* 0x000fe400078ee2ff */
[----:B------:R-:W-:Y:S02]  /*3770*/  LEA R94, P2, R151, R121, 0x2 ;  /* 0x00000079975e7211 */ /* 0x000fe400078410ff */
[----:B------:R-:W-:Y:S01]  /*3780*/  LEA.HI.X.SX32 R93, R152, R29, 0x2, P4 ;  /* 0x0000001d985d7211 */ /* 0x000fe200020f16ff */
[----:B------:R-:W-:Y:S01]  /*3790*/  IMAD R77, R77, 0x1000, R22 ;  /* 0x000010004d4d7824 */ /* 0x000fe200078e0216 */
[----:B------:R-:W-:-:S02]  /*37a0*/  SEL R71, RZ, 0x1, P3 ;  /* 0x00000001ff477807 */ /* 0x000fc40001800000 */
[C---:B------:R-:W-:Y:S02]  /*37b0*/  LEA R96, P4, R150.reuse, R121, 0x2 ;  /* 0x0000007996607211 */ /* 0x040fe400078810ff */
[----:B------:R-:W-:Y:S01]  /*37c0*/  LEA.HI.X.SX32 R95, R151, R29, 0x2, P2 ;  /* 0x0000001d975f7211 */ /* 0x000fe200010f16ff */
[----:B------:R-:W-:Y:S01]  /*37d0*/  IMAD.IADD R71, R71, 0x1, R76 ;  /* 0x0000000147477824 */ /* 0x000fe200078e024c */
[----:B------:R-:W-:Y:S02]  /*37e0*/  LEA R98, P2, R149, R121, 0x2 ;  /* 0x0000007995627211 */ /* 0x000fe400078410ff */
[----:B------:R-:W-:Y:S02]  /*37f0*/  LEA.HI.X.SX32 R97, R150, R29, 0x2, P4 ;  /* 0x0000001d96617211 */ /* 0x000fe400020f16ff */
[----:B------:R-:W-:Y:S02]  /*3800*/  SHF.R.U32.HI R22, RZ, 0x1, R128 ;  /* 0x00000001ff167819 */ /* 0x000fe40000011680 */
[----:B------:R-:W-:-:S02]  /*3810*/  LEA R100, P4, R148, R121, 0x2 ;  /* 0x0000007994647211 */ /* 0x000fc400078810ff */
[----:B------:R-:W-:Y:S02]  /*3820*/  ISETP.NE.U32.AND P1, PT, R23, RZ, PT ;  /* 0x000000ff1700720c */ /* 0x000fe40003f25070 */
[----:B------:R-:W-:Y:S02]  /*3830*/  LEA.HI.X.SX32 R99, R149, R29, 0x2, P2 ;  /* 0x0000001d95637211 */ /* 0x000fe400010f16ff */
[----:B------:R-:W-:Y:S02]  /*3840*/  LOP3.LUT R125, R125, 0x30, R22, 0x78, !PT ;  /* 0x000000307d7d7812 */ /* 0x000fe400078e7816 */
[----:B------:R-:W-:Y:S02]  /*3850*/  LEA R102, P2, R157, R121, 0x2 ;  /* 0x000000799d667211 */ /* 0x000fe400078410ff */
[----:B------:R-:W-:Y:S01]  /*3860*/  LEA.HI.X.SX32 R101, R148, R29, 0x2, P4 ;  /* 0x0000001d94657211 */ /* 0x000fe200020f16ff */
[----:B------:R-:W-:Y:S01]  /*3870*/  VIADD R143, R125, UR10 ;  /* 0x0000000a7d8f7c36 */ /* 0x000fe20008000000 */
[----:B------:R-:W-:-:S02]  /*3880*/  LOP3.LUT R71, R71, 0x3, RZ, 0xc0, !PT ;  /* 0x0000000347477812 */ /* 0x000fc400078ec0ff */
[----:B------:R-:W-:Y:S02]  /*3890*/  LEA R104, P4, R155, R121, 0x2 ;  /* 0x000000799b687211 */ /* 0x000fe400078810ff */
[----:B------:R-:W-:Y:S01]  /*38a0*/  LEA.HI.X.SX32 R103, R157, R29, 0x2, P2 ;  /* 0x0000001d9d677211 */ /* 0x000fe200010f16ff */
[----:B------:R1:W-:Y:S01]  /*38b0*/  LDGSTS.E [R143+0x8000], desc[UR16][R86.64], P1 ;  /* 0x08000000568f7fae */ /* 0x0003e200089a1010 */
[----:B------:R-:W-:Y:S02]  /*38c0*/  LOP3.LUT R33, R33, 0x3, RZ, 0xc0, !PT ;  /* 0x0000000321217812 */ /* 0x000fe400078ec0ff */
[----:B------:R-:W-:Y:S01]  /*38d0*/  IADD3 R35, PT, PT, R71, R70, R35 ;  /* 0x0000004647237210 */ /* 0x000fe20007ffe023 */
[----:B------:R2:W-:Y:S01]  /*38e0*/  LDGSTS.E [R143+0x8400], desc[UR16][R88.64], P1 ;  /* 0x08400000588f7fae */ /* 0x0005e200089a1010 */
[----:B------:R-:W-:Y:S02]  /*38f0*/  LEA R106, P2, R153, R121, 0x2 ;  /* 0x00000079996a7211 */ /* 0x000fe400078410ff */
[----:B------:R-:W-:Y:S01]  /*3900*/  LEA.HI.X.SX32 R105, R155, R29, 0x2, P4 ;  /* 0x0000001d9b697211 */ /* 0x000fe200020f16ff */
[----:B------:R3:W-:Y:S01]  /*3910*/  LDGSTS.E [R143+0x8800], desc[UR16][R90.64], P1 ;  /* 0x088000005a8f7fae */ /* 0x0007e200089a1010 */
[----:B------:R-:W-:-:S02]  /*3920*/  LEA R108, P4, R158, R121, 0x2 ;  /* 0x000000799e6c7211 */ /* 0x000fc400078810ff */
[----:B------:R-:W-:Y:S01]  /*3930*/  LOP3.LUT R183, R125, 0x40, RZ, 0x3c, !PT ;  /* 0x000000407db77812 */ /* 0x000fe200078e3cff */
[----:B------:R4:W-:Y:S01]  /*3940*/  LDGSTS.E [R143+0x8c00], desc[UR16][R92.64], P1 ;  /* 0x08c000005c8f7fae */ /* 0x0009e200089a1010 */
[----:B------:R-:W-:Y:S01]  /*3950*/  IADD3 R31, PT, PT, R33, R32, R31 ;  /* 0x00000020211f7210 */ /* 0x000fe20007ffe01f */
[----:B-1----:R-:W-:Y:S01]  /*3960*/  IMAD.WIDE R86, R3, 0x4, R86 ;  /* 0x0000000403567825 */ /* 0x002fe200078e0256 */
[----:B------:R-:W-:Y:S01]  /*3970*/  LOP3.LUT R26, R35, 0xf, RZ, 0xc0, !PT ;  /* 0x0000000f231a7812 */ /* 0x000fe200078ec0ff */
[----:B------:R1:W-:Y:S01]  /*3980*/  LDGSTS.E [R143+0x9000], desc[UR16][R94.64], P1 ;  /* 0x090000005e8f7fae */ /* 0x0003e200089a1010 */
[----:B------:R-:W-:Y:S01]  /*3990*/  LEA.HI.X.SX32 R107, R153, R29, 0x2, P2 ;  /* 0x0000001d996b7211 */ /* 0x000fe200010f16ff */
[----:B------:R-:W-:Y:S01]  /*39a0*/  VIADD R141, R183, UR10 ;  /* 0x0000000ab78d7c36 */ /* 0x000fe20008000000 */
[----:B------:R-:W-:Y:S01]  /*39b0*/  LEA R110, P2, R147, R121, 0x2 ;  /* 0x00000079936e7211 */ /* 0x000fe200078410ff */
[----:B------:R-:W-:Y:S01]  /*39c0*/  IMAD R26, R31, 0x10, R26 ;  /* 0x000000101f1a7824 */ /* 0x000fe200078e021a */
[----:B------:R-:W-:Y:S01]  /*39d0*/  LEA.HI.X.SX32 R109, R158, R29, 0x2, P4 ;  /* 0x0000001d9e6d7211 */ /* 0x000fe200020f16ff */
[----:B------:R5:W-:Y:S01]  /*39e0*/  LDGSTS.E [R143+0x9400], desc[UR16][R96.64], P1 ;  /* 0x09400000608f7fae */ /* 0x000be200089a1010 */
[----:B------:R-:W-:Y:S01]  /*39f0*/  LEA R116, P4, R146, R121, 0x2 ;  /* 0x0000007992747211 */ /* 0x000fe200078810ff */
[----:B--2---:R-:W-:Y:S01]  /*3a00*/  IMAD.WIDE R88, R3, 0x4, R88 ;  /* 0x0000000403587825 */ /* 0x004fe200078e0258 */
[----:B------:R-:W-:Y:S01]  /*3a10*/  LEA.HI.X.SX32 R111, R147, R29, 0x2, P2 ;  /* 0x0000001d936f7211 */ /* 0x000fe200010f16ff */
[----:B------:R2:W-:Y:S01]  /*3a20*/  LDGSTS.E [R143+0x9800], desc[UR16][R98.64], P1 ;  /* 0x09800000628f7fae */ /* 0x0005e200089a1010 */
[----:B------:R-:W-:Y:S01]  /*3a30*/  LEA R118, P2, R144, R121, 0x2 ;  /* 0x0000007990767211 */ /* 0x000fe200078410ff */
[C---:B---3--:R-:W-:Y:S01]  /*3a40*/  IMAD.WIDE R90, R3.reuse, 0x4, R90 ;  /* 0x00000004035a7825 */ /* 0x048fe200078e025a */
[----:B------:R-:W-:Y:S01]  /*3a50*/  LEA.HI.X.SX32 R117, R146, R29, 0x2, P4 ;  /* 0x0000001d92757211 */ /* 0x000fe200020f16ff */
[----:B------:R3:W-:Y:S01]  /*3a60*/  LDGSTS.E [R143+0x9c00], desc[UR16][R100.64], P1 ;  /* 0x09c00000648f7fae */ /* 0x0007e200089a1010 */
[----:B------:R-:W-:Y:S01]  /*3a70*/  LEA R120, P4, R142, R121, 0x2 ;  /* 0x000000798e787211 */ /* 0x000fe200078810ff */
[C---:B----4-:R-:W-:Y:S01]  /*3a80*/  IMAD.WIDE R92, R3.reuse, 0x4, R92 ;  /* 0x00000004035c7825 */ /* 0x050fe200078e025c */
[----:B------:R-:W-:Y:S01]  /*3a90*/  LOP3.LUT R25, R26, 0xff, RZ, 0xc0, !PT ;  /* 0x000000ff1a197812 */ /* 0x000fe200078ec0ff */
[----:B------:R4:W-:Y:S01]  /*3aa0*/  LDGSTS.E [R141+0x8200], desc[UR16][R102.64], P1 ;  /* 0x08200000668d7fae */ /* 0x0009e200089a1010 */
[----:B------:R-:W-:Y:S01]  /*3ab0*/  LOP3.LUT R28, R28, 0xff, RZ, 0xc0, !PT ;  /* 0x000000ff1c1c7812 */ /* 0x000fe200078ec0ff */
[----:B-1----:R-:W-:Y:S01]  /*3ac0*/  IMAD.WIDE R94, R3, 0x4, R94 ;  /* 0x00000004035e7825 */ /* 0x002fe200078e025e */
[-C--:B------:R-:W-:Y:S01]  /*3ad0*/  LEA.HI.X.SX32 R119, R144, R29.reuse, 0x2, P2 ;  /* 0x0000001d90777211 */ /* 0x080fe200010f16ff */
[----:B------:R1:W-:Y:S01]  /*3ae0*/  LDGSTS.E [R141+0x8600], desc[UR16][R104.64], P1 ;  /* 0x08600000688d7fae */ /* 0x0003e200089a1010 */
[----:B------:R-:W-:Y:S01]  /*3af0*/  LEA.HI.X.SX32 R121, R142, R29, 0x2, P4 ;  /* 0x0000001d8e797211 */ /* 0x000fe200020f16ff */
[----:B------:R-:W-:Y:S01]  /*3b00*/  IMAD.IADD R22, R24, 0x1, R25 ;  /* 0x0000000118167824 */ /* 0x000fe200078e0219 */
[----:B------:R-:W-:Y:S01]  /*3b10*/  ISETP.GT.AND P2, PT, R160, 0x3f, PT ;  /* 0x0000003fa000780c */ /* 0x000fe20003f44270 */
[----:B------:R1:W-:Y:S01]  /*3b20*/  LDGSTS.E [R141+0x8a00], desc[UR16][R106.64], P1 ;  /* 0x08a000006a8d7fae */ /* 0x0003e200089a1010 */
[----:B------:R-:W-:-:S02]  /*3b30*/  IMAD.IADD R77, R77, 0x1, R28 ;  /* 0x000000014d4d7824 */ /* 0x000fc400078e021c */
[C---:B-----5:R-:W-:Y:S01]  /*3b40*/  IMAD.WIDE R96, R3.reuse, 0x4, R96 ;  /* 0x0000000403607825 */ /* 0x060fe200078e0260 */
[----:B------:R5:W-:Y:S02]  /*3b50*/  LDGSTS.E [R141+0x8e00], desc[UR16][R108.64], P1 ;  /* 0x08e000006c8d7fae */ /* 0x000be400089a1010 */
[----:B------:R-:W-:Y:S01]  /*3b60*/  PRMT R22, R22, 0x5410, R77 ;  /* 0x0000541016167816 */ /* 0x000fe2000000004d */
[C---:B--2---:R-:W-:Y:S01]  /*3b70*/  IMAD.WIDE R98, R3.reuse, 0x4, R98 ;  /* 0x0000000403627825 */ /* 0x044fe200078e0262 */
[----:B------:R2:W-:Y:S02]  /*3b80*/  LDGSTS.E [R141+0x9200], desc[UR16][R110.64], P1 ;  /* 0x092000006e8d7fae */ /* 0x0005e400089a1010 */
[C---:B------:R-:W-:Y:S01]  /*3b90*/  SHF.R.U64 R23, R22.reuse, 0x1f, RZ ;  /* 0x0000001f16177819 */ /* 0x040fe200000012ff */
[----:B---3--:R-:W-:Y:S01]  /*3ba0*/  IMAD.WIDE R100, R3, 0x4, R100 ;  /* 0x0000000403647825 */ /* 0x008fe200078e0264 */
[----:B------:R3:W-:Y:S01]  /*3bb0*/  LDGSTS.E [R141+0x9600], desc[UR16][R116.64], P1 ;  /* 0x09600000748d7fae */ /* 0x0007e200089a1010 */
[----:B------:R-:W-:-:S02]  /*3bc0*/  SHF.R.U64 R24, R22, 0x1e, RZ ;  /* 0x0000001e16187819 */ /* 0x000fc400000012ff */
[----:B------:R-:W-:Y:S01]  /*3bd0*/  LOP3.LUT P4, RZ, R23, 0x1, RZ, 0xc0, !PT ;  /* 0x0000000117ff7812 */ /* 0x000fe2000788c0ff */
[----:B------:R2:W-:Y:S01]  /*3be0*/  LDGSTS.E [R141+0x9a00], desc[UR16][R118.64], P1 ;  /* 0x09a00000768d7fae */ /* 0x0005e200089a1010 */
[----:B------:R-:W-:Y:S01]  /*3bf0*/  SEL R23, R27, RZ, P2 ;  /* 0x000000ff1b177207 */ /* 0x000fe20001000000 */
[C---:B----4-:R-:W-:Y:S01]  /*3c00*/  IMAD.WIDE R102, R3.reuse, 0x4, R102 ;  /* 0x0000000403667825 */ /* 0x050fe200078e0266 */
[----:B------:R-:W-:Y:S01]  /*3c10*/  LOP3.LUT P2, RZ, R24, 0x1, RZ, 0xc0, !PT ;  /* 0x0000000118ff7812 */ /* 0x000fe2000784c0ff */
[----:B------:R4:W-:Y:S01]  /*3c20*/  LDGSTS.E [R141+0x9e00], desc[UR16][R120.64], P1 ;  /* 0x09e00000788d7fae */ /* 0x0009e200089a1010 */
[C---:B------:R-:W-:Y:S01]  /*3c30*/  SHF.R.U64 R24, R22.reuse, 0x1d, RZ ;  /* 0x0000001d16187819 */ /* 0x040fe200000012ff */
[C---:B-1----:R-:W-:Y:S01]  /*3c40*/  IMAD.WIDE R104, R3.reuse, 0x4, R104 ;  /* 0x0000000403687825 */ /* 0x042fe200078e0268 */
[----:B------:R-:W-:Y:S01]  /*3c50*/  SHF.R.U64 R25, R22, 0x1c, RZ ;  /* 0x0000001c16197819 */ /* 0x000fe200000012ff */
[----:B------:R-:W0:Y:S01]  /*3c60*/  LDGDEPBAR ;  /* 0x00000000000079af */ /* 0x000e220000000000 */
[----:B------:R-:W-:Y:S01]  /*3c70*/  BAR.SYNC.DEFER_BLOCKING 0x0 ;  /* 0x0000000000007b1d */ /* 0x000fe20000010000 */
[----:B------:R-:W-:Y:S01]  /*3c80*/  LOP3.LUT P1, RZ, R24, 0x1, RZ, 0xc0, !PT ;  /* 0x0000000118ff7812 */ /* 0x000fe2000782c0ff */
[----:B------:R-:W-:Y:S01]  /*3c90*/  IMAD.WIDE R106, R3, 0x4, R106 ;  /* 0x00000004036a7825 */ /* 0x000fe200078e026a */
[----:B------:R-:W-:-:S03]  /*3ca0*/  SHF.R.U64 R24, R22, 0x1b, RZ ;  /* 0x0000001b16187819 */ /* 0x000fc600000012ff */
[----:B-----5:R-:W-:-:S04]  /*3cb0*/  IMAD.WIDE R108, R3, 0x4, R108 ;  /* 0x00000004036c7825 */ /* 0x020fc800078e026c */
[----:B--2---:R-:W-:-:S04]  /*3cc0*/  IMAD.WIDE R110, R3, 0x4, R110 ;  /* 0x00000004036e7825 */ /* 0x004fc800078e026e */
[----:B---3--:R-:W-:-:S04]  /*3cd0*/  IMAD.WIDE R116, R3, 0x4, R116 ;  /* 0x0000000403747825 */ /* 0x008fc800078e0274 */
[----:B------:R-:W-:-:S04]  /*3ce0*/  IMAD.WIDE R118, R3, 0x4, R118 ;  /* 0x0000000403767825 */ /* 0x000fc800078e0276 */
[----:B----4-:R-:W-:Y:S01]  /*3cf0*/  IMAD.WIDE R120, R3, 0x4, R120 ;  /* 0x0000000403787825 */ /* 0x010fe200078e0278 */
[----:B------:R-:W-:Y:S01]  /*3d00*/  @!PT LDS RZ, [RZ] ;  /* 0x00000000fffff984 */ /* 0x000fe20000000800 */
[----:B------:R-:W-:Y:S01]  /*3d10*/  @!PT LDS RZ, [RZ] ;  /* 0x00000000fffff984 */ /* 0x000fe20000000800 */
[----:B------:R-:W-:Y:S01]  /*3d20*/  @!PT LDS RZ, [RZ] ;  /* 0x00000000fffff984 */ /* 0x000fe20000000800 */
[----:B------:R1:W-:Y:S01]  /*3d30*/  LDGSTS.E [R165+0x4000], desc[UR16][R20.64], P4 ;  /* 0x0400000014a57fae */ /* 0x0003e2000a1a1010 */
[----:B------:R-:W-:Y:S02]  /*3d40*/  LOP3.LUT P4, RZ, R25, 0x1, RZ, 0xc0, !PT ;  /* 0x0000000119ff7812 */ /* 0x000fe4000788c0ff */
[----:B------:R-:W-:Y:S01]  /*3d50*/  SHF.R.U64 R25, R22, 0x19, RZ ;  /* 0x0000001916197819 */ /* 0x000fe200000012ff */
[----:B------:R-:W-:Y:S01]  /*3d60*/  LDGSTS.E [R165+0x4004], desc[UR16][R18.64], P2 ;  /* 0x0400400012a57fae */ /* 0x000fe200091a1010 */
[----:B------:R-:W-:Y:S02]  /*3d70*/  LOP3.LUT P2, RZ, R24, 0x1, RZ, 0xc0, !PT ;  /* 0x0000000118ff7812 */ /* 0x000fe4000784c0ff */
[----:B------:R-:W-:Y:S01]  /*3d80*/  SHF.R.U64 R24, R22, 0x1a, RZ ;  /* 0x0000001a16187819 */ /* 0x000fe200000012ff */
[----:B------:R-:W-:Y:S03]  /*3d90*/  LDGSTS.E [R165+0x4008], desc[UR16][R16.64], P1 ;  /* 0x0400800010a57fae */ /* 0x000fe600089a1010 */
[----:B------:R-:W-:-:S02]  /*3da0*/  LOP3.LUT P1, RZ, R24, 0x1, RZ, 0xc0, !PT ;  /* 0x0000000118ff7812 */ /* 0x000fc4000782c0ff */
[C---:B------:R-:W-:Y:S01]  /*3db0*/  SHF.R.U64 R24, R22.reuse, 0x18, RZ ;  /* 0x0000001816187819 */ /* 0x040fe200000012ff */
[----:B------:R-:W-:Y:S01]  /*3dc0*/  LDGSTS.E [R165+0x400c], desc[UR16][R14.64], P4 ;  /* 0x0400c0000ea57fae */ /* 0x000fe2000a1a1010 */
[----:B------:R-:W-:Y:S02]  /*3dd0*/  LOP3.LUT P4, RZ, R25, 0x1, RZ, 0xc0, !PT ;  /* 0x0000000119ff7812 */ /* 0x000fe4000788c0ff */
[----:B------:R-:W-:Y:S01]  /*3de0*/  SHF.R.U64 R25, R22, 0x16, RZ ;  /* 0x0000001616197819 */ /* 0x000fe200000012ff */
[----:B------:R-:W-:Y:S01]  /*3df0*/  LDGSTS.E [R165+0x4010], desc[UR16][R12.64], P2 ;  /* 0x040100000ca57fae */ /* 0x000fe200091a1010 */
[----:B------:R-:W-:Y:S02]  /*3e00*/  LOP3.LUT P2, RZ, R24, 0x1, RZ, 0xc0, !PT ;  /* 0x0000000118ff7812 */ /* 0x000fe4000784c0ff */
[----:B------:R-:W-:-:S03]  /*3e10*/  SHF.R.U64 R24, R22, 0x17, RZ ;  /* 0x0000001716187819 */ /* 0x000fc600000012ff */
[----:B------:R-:W-:Y:S01]  /*3e20*/  LDGSTS.E [R165+0x4014], desc[UR16][R10.64], P1 ;  /* 0x040140000aa57fae */ /* 0x000fe200089a1010 */
[----:B------:R-:W-:Y:S02]  /*3e30*/  LOP3.LUT P1, RZ, R24, 0x1, RZ, 0xc0, !PT ;  /* 0x0000000118ff7812 */ /* 0x000fe4000782c0ff */
[C---:B------:R-:W-:Y:S01]  /*3e40*/  SHF.R.U64 R24, R22.reuse, 0x15, RZ ;  /* 0x0000001516187819 */ /* 0x040fe200000012ff */
[----:B------:R-:W-:Y:S01]  /*3e50*/  LDGSTS.E [R165+0x4018], desc[UR16][R8.64], P4 ;  /* 0x0401800008a57fae */ /* 0x000fe2000a1a1010 */
[----:B------:R-:W-:Y:S02]  /*3e60*/  LOP3.LUT P4, RZ, R25, 0x1, RZ, 0xc0, !PT ;  /* 0x0000000119ff7812 */ /* 0x000fe4000788c0ff */
[----:B------:R-:W-:Y:S01]  /*3e70*/  SHF.R.U64 R25, R22, 0x13, RZ ;  /* 0x0000001316197819 */ /* 0x000fe200000012ff */
[----:B------:R2:W-:Y:S01]  /*3e80*/  LDGSTS.E [R165+0x401c], desc[UR16][R6.64], P2 ;  /* 0x0401c00006a57fae */ /* 0x0005e200091a1010 */
[----:B------:R-:W-:Y:S02]  /*3e90*/  LOP3.LUT P2, RZ, R24, 0x1, RZ, 0xc0, !PT ;  /* 0x0000000118ff7812 */ /* 0x000fe4000784c0ff */
[----:B------:R-:W-:-:S03]  /*3ea0*/  SHF.R.U64 R24, R22, 0x14, RZ ;  /* 0x0000001416187819 */ /* 0x000fc600000012ff */
[----:B------:R3:W-:Y:S01]  /*3eb0*/  LDGSTS.E [R165+0x4020], desc[UR16][R4.64], P1 ;  /* 0x0402000004a57fae */ /* 0x0007e200089a1010 */
[----:B------:R-:W-:Y:S02]  /*3ec0*/  LOP3.LUT P1, RZ, R24, 0x1, RZ, 0xc0, !PT ;  /* 0x0000000118ff7812 */ /* 0x000fe4000782c0ff */
[C---:B------:R-:W-:Y:S01]  /*3ed0*/  SHF.R.U64 R24, R22.reuse, 0x12, RZ ;  /* 0x0000001216187819 */ /* 0x040fe200000012ff */
[----:B------:R4:W-:Y:S01]  /*3ee0*/  LDGSTS.E [R165+0x4024], desc[UR16][R36.64], P4 ;  /* 0x0402400024a57fae */ /* 0x0009e2000a1a1010 */
        /* <DEDUP_REMOVED lines=34> */
[----:B------:R-:W-:Y:S01]  /*4110*/  SHF.R.U64 R24, R22, 0x6, RZ ;  /* 0x0000000616187819 */ /* 0x000fe200000012ff */
[----:B------:R4:W-:Y:S01]  /*4120*/  LDGSTS.E [R165+0x4054], desc[UR16][R60.64], P4 ;  /* 0x040540003ca57fae */ /* 0x0009e2000a1a1010 */
[----:B------:R-:W-:-:S03]  /*4130*/  LOP3.LUT P4, RZ, R25, 0x1, RZ, 0xc0, !PT ;  /* 0x0000000119ff7812 */ /* 0x000fc6000788c0ff */
[----:B------:R4:W-:Y:S01]  /*4140*/  LDGSTS.E [R165+0x4058], desc[UR16][R62.64], P2 ;  /* 0x040580003ea57fae */ /* 0x0009e200091a1010 */
[----:B------:R-:W-:Y:S02]  /*4150*/  LOP3.LUT P2, RZ, R24, 0x1, RZ, 0xc0, !PT ;  /* 0x0000000118ff7812 */ /* 0x000fe4000784c0ff */
[----:B------:R-:W-:-:S03]  /*4160*/  SHF.R.U64 R24, R22, 0x5, RZ ;  /* 0x0000000516187819 */ /* 0x000fc600000012ff */
[----:B------:R4:W-:Y:S01]  /*4170*/  LDGSTS.E [R165+0x405c], desc[UR16][R64.64], P1 ;  /* 0x0405c00040a57fae */ /* 0x0009e200089a1010 */
[----:B------:R-:W-:Y:S02]  /*4180*/  LOP3.LUT P1, RZ, R24, 0x1, RZ, 0xc0, !PT ;  /* 0x0000000118ff7812 */ /* 0x000fe4000782c0ff */
[----:B------:R-:W-:Y:S01]  /*4190*/  SHF.R.U64 R24, R22, 0x4, RZ ;  /* 0x0000000416187819 */ /* 0x000fe200000012ff */
[----:B------:R4:W-:Y:S03]  /*41a0*/  LDGSTS.E [R165+0x4060], desc[UR16][R66.64], P4 ;  /* 0x0406000042a57fae */ /* 0x0009e6000a1a1010 */
[----:B------:R-:W-:Y:S01]  /*41b0*/  LOP3.LUT P4, RZ, R24, 0x1, RZ, 0xc0, !PT ;  /* 0x0000000118ff7812 */ /* 0x000fe2000788c0ff */
[----:B------:R4:W-:Y:S01]  /*41c0*/  LDGSTS.E [R165+0x4064], desc[UR16][R68.64], P2 ;  /* 0x0406400044a57fae */ /* 0x0009e200091a1010 */
[----:B------:R-:W-:Y:S02]  /*41d0*/  IADD3 R70, P2, PT, R20, R127, RZ ;  /* 0x0000007f14467210 */ /* 0x000fe40007f5e0ff */
[----:B-1----:R-:W-:-:S03]  /*41e0*/  SHF.R.U64 R20, R22, 0x2, RZ ;  /* 0x0000000216147819 */ /* 0x002fc600000012ff */
[----:B------:R4:W-:Y:S01]  /*41f0*/  LDGSTS.E [R165+0x4068], desc[UR16][R72.64], P1 ;  /* 0x0406800048a57fae */ /* 0x0009e200089a1010 */
[--C-:B------:R-:W-:Y:S01]  /*4200*/  IMAD.X R71, R21, 0x1, R129.reuse, P2 ;  /* 0x0000000115477824 */ /* 0x100fe200010e0681 */
[----:B------:R-:W-:Y:S02]  /*4210*/  IADD3 R76, P1, PT, R18, R127, RZ ;  /* 0x0000007f124c7210 */ /* 0x000fe40007f3e0ff */
[C---:B------:R-:W-:Y:S02]  /*4220*/  SHF.R.U64 R21, R22.reuse, 0x3, RZ ;  /* 0x0000000316157819 */ /* 0x040fe400000012ff */
[----:B------:R-:W-:Y:S01]  /*4230*/  SHF.R.U64 R22, R22, 0x1, RZ ;  /* 0x0000000116167819 */ /* 0x000fe200000012ff */
[----:B------:R-:W-:Y:S01]  /*4240*/  IMAD.X R77, R19, 0x1, R129, P1 ;  /* 0x00000001134d7824 */ /* 0x000fe200008e0681 */
[----:B------:R-:W-:Y:S01]  /*4250*/  LOP3.LUT P2, RZ, R21, 0x1, RZ, 0xc0, !PT ;  /* 0x0000000115ff7812 */ /* 0x000fe2000784c0ff */
[----:B------:R4:W-:Y:S01]  /*4260*/  LDGSTS.E [R165+0x406c], desc[UR16][R74.64], P4 ;  /* 0x0406c0004aa57fae */ /* 0x0009e2000a1a1010 */
[----:B------:R-:W-:-:S02]  /*4270*/  LOP3.LUT P1, RZ, R20, 0x1, RZ, 0xc0, !PT ;  /* 0x0000000114ff7812 */ /* 0x000fc4000782c0ff */
[----:B------:R-:W-:-:S05]  /*4280*/  IADD3 R78, P4, PT, R16, R127, RZ ;  /* 0x0000007f104e7210 */ /* 0x000fca0007f9e0ff */
[----:B------:R-:W-:Y:S01]  /*4290*/  IMAD.X R79, R17, 0x1, R129, P4 ;  /* 0x00000001114f7824 */ /* 0x000fe200020e0681 */
[----:B------:R-:W-:-:S03]  /*42a0*/  IADD3 R80, P4, PT, R14, R127, RZ ;  /* 0x0000007f0e507210 */ /* 0x000fc60007f9e0ff */
[----:B------:R4:W-:Y:S01]  /*42b0*/  LDGSTS.E [R165+0x4070], desc[UR16][R82.64], P2 ;  /* 0x0407000052a57fae */ /* 0x0009e200091a1010 */
[----:B------:R-:W-:Y:S01]  /*42c0*/  ISETP.NE.U32.AND P2, PT, R23, RZ, PT ;  /* 0x000000ff1700720c */ /* 0x000fe20003f45070 */
[--C-:B------:R-:W-:Y:S01]  /*42d0*/  IMAD.X R81, R15, 0x1, R129.reuse, P4 ;  /* 0x000000010f517824 */ /* 0x100fe200020e0681 */
[----:B------:R-:W-:Y:S01]  /*42e0*/  IADD3 R136, P4, PT, R6, R127, RZ ;  /* 0x0000007f06887210 */ /* 0x000fe20007f9e0ff */
[----:B------:R4:W-:Y:S01]  /*42f0*/  LDGSTS.E [R165+0x4074], desc[UR16][R84.64], P1 ;  /* 0x0407400054a57fae */ /* 0x0009e200089a1010 */
[----:B------:R-:W-:Y:S01]  /*4300*/  LOP3.LUT P1, RZ, R22, 0x1, RZ, 0xc0, !PT ;  /* 0x0000000116ff7812 */ /* 0x000fe2000782c0ff */
[----:B--2---:R-:W-:Y:S02]  /*4310*/  VIADD R6, R167, 0xffffffbe ;  /* 0xffffffbea7067836 */ /* 0x004fe40000000000 */
[----:B------:R-:W-:Y:S01]  /*4320*/  IMAD.X R137, R7, 0x1, R129, P4 ;  /* 0x0000000107897824 */ /* 0x000fe200020e0681 */
[----:B------:R-:W-:Y:S01]  /*4330*/  ISETP.NE.U32.AND P4, PT, RZ, UR7, PT ;  /* 0x00000007ff007c0c */ /* 0x000fe2000bf85070 */
[----:B------:R-:W-:-:S03]  /*4340*/  VIADD R7, R167, 0xffffffbd ;  /* 0xffffffbda7077836 */ /* 0x000fc60000000000 */
[----:B------:R-:W-:-:S05]  /*4350*/  ISETP.LT.OR P5, PT, R160, 0x20, P4 ;  /* 0x00000020a000780c */ /* 0x000fca00027a1670 */
[----:B------:R4:W-:Y:S01]  /*4360*/  LDGSTS.E [R165+0x4078], desc[UR16][R112.64], P1 ;  /* 0x0407800070a57fae */ /* 0x0009e200089a1010 */
[----:B------:R-:W-:-:S03]  /*4370*/  IADD3 R130, P1, PT, R12, R127, RZ ;  /* 0x0000007f0c827210 */ /* 0x000fc60007f3e0ff */
[----:B------:R4:W-:Y:S01]  /*4380*/  LDGSTS.E [R165+0x407c], desc[UR16][R114.64], !P3 ;  /* 0x0407c00072a57fae */ /* 0x0009e2000d9a1010 */
[-C--:B------:R-:W-:Y:S01]  /*4390*/  IADD3 R134, P3, PT, R8, R127.reuse, RZ ;  /* 0x0000007f08867210 */ /* 0x080fe20007f7e0ff */
[--C-:B------:R-:W-:Y:S01]  /*43a0*/  IMAD.X R131, R13, 0x1, R129.reuse, P1 ;  /* 0x000000010d837824 */ /* 0x100fe200008e0681 */
[----:B------:R-:W-:Y:S01]  /*43b0*/  IADD3 R138, P1, PT, R4, R127, RZ ;  /* 0x0000007f048a7210 */ /* 0x000fe20007f3e0ff */
[----:B------:R-:W0:Y:S01]  /*43c0*/  LDGDEPBAR ;  /* 0x00000000000079af */ /* 0x000e220000000000 */
[----:B---3--:R-:W-:Y:S02]  /*43d0*/  VIADD R4, R167, 0xffffffbf ;  /* 0xffffffbfa7047836 */ /* 0x008fe40000000000 */
[--C-:B------:R-:W-:Y:S01]  /*43e0*/  IMAD.X R135, R9, 0x1, R129.reuse, P3 ;  /* 0x0000000109877824 */ /* 0x100fe200018e0681 */
[----:B------:R4:W-:Y:S01]  /*43f0*/  LDGSTS.E [R143+0xa000], desc[UR16][R86.64], P2 ;  /* 0x0a000000568f7fae */ /* 0x0009e200091a1010 */
[----:B------:R-:W-:Y:S01]  /*4400*/  IMAD.X R139, R5, 0x1, R129, P1 ;  /* 0x00000001058b7824 */ /* 0x000fe200008e0681 */
[----:B------:R-:W-:-:S02]  /*4410*/  ISETP.GE.U32.AND P1, PT, R4, 0x7fffffa0, PT ;  /* 0x7fffffa00400780c */ /* 0x000fc40003f26070 */
[----:B------:R4:W-:Y:S01]  /*4420*/  LDGSTS.E [R143+0xa400], desc[UR16][R88.64], P2 ;  /* 0x0a400000588f7fae */ /* 0x0009e200091a1010 */
[----:B------:R-:W-:-:S03]  /*4430*/  ISETP.GE.U32.AND P3, PT, R7, 0x7fffff9e, PT ;  /* 0x7fffff9e0700780c */ /* 0x000fc60003f66070 */
[----:B------:R4:W-:Y:S04]  /*4440*/  LDGSTS.E [R143+0xa800], desc[UR16][R90.64], P2 ;  /* 0x0a8000005a8f7fae */ /* 0x0009e800091a1010 */
        /* <DEDUP_REMOVED lines=12> */
[----:B------:R4:W-:Y:S01]  /*4510*/  LDGSTS.E [R141+0xbe00], desc[UR16][R120.64], P2 ;  /* 0x0be00000788d7fae */ /* 0x0009e200091a1010 */
[----:B------:R-:W-:-:S03]  /*4520*/  IADD3 R132, P2, PT, R10, R127, RZ ;  /* 0x0000007f0a847210 */ /* 0x000fc60007f5e0ff */
[----:B------:R-:W0:Y:S02]  /*4530*/  LDGDEPBAR ;  /* 0x00000000000079af */ /* 0x000e240000000000 */
[----:B------:R-:W-:Y:S01]  /*4540*/  IMAD.X R133, R11, 0x1, R129, P2 ;  /* 0x000000010b857824 */ /* 0x000fe200010e0681 */
[----:B------:R-:W-:Y:S01]  /*4550*/  ISETP.GE.U32.AND P2, PT, R6, 0x7fffff9f, PT ;  /* 0x7fffff9f0600780c */ /* 0x000fe20003f46070 */
[----:B------:R-:W-:-:S04]  /*4560*/  DEPBAR.LE SB0, 0x2 ;  /* 0x000080800000791a */ /* 0x000fc80000000000 */
[----:B------:R-:W-:Y:S06]  /*4570*/  BAR.SYNC.DEFER_BLOCKING 0x0 ;  /* 0x0000000000007b1d */ /* 0x000fec0000010000 */
[----:B----4-:R-:W-:Y:S05]  /*4580*/  @!P6 BRA `(.L_x_6) ;  /* 0x000000000024e947 */ /* 0x010fea0003800000 */
[----:B------:R-:W-:Y:S04]  /*4590*/  LDS.128 R4, [R165] ;  /* 0x00000000a5047984 */ /* 0x000fe80000000c00 */
[----:B------:R-:W-:Y:S04]  /*45a0*/  LDS.128 R8, [R165+0x10] ;  /* 0x00001000a5087984 */ /* 0x000fe80000000c00 */
[----:B------:R-:W-:Y:S04]  /*45b0*/  LDS.128 R12, [R165+0x20] ;  /* 0x00002000a50c7984 */ /* 0x000fe80000000c00 */
[----:B------:R-:W-:Y:S04]  /*45c0*/  LDS.128 R16, [R165+0x30] ;  /* 0x00003000a5107984 */ /* 0x000fe80000000c00 */
[----:B------:R-:W-:Y:S04]  /*45d0*/  LDS.128 R20, [R165+0x40] ;  /* 0x00004000a5147984 */ /* 0x000fe80000000c00 */
[----:B------:R-:W-:Y:S04]  /*45e0*/  LDS.128 R24, [R165+0x50] ;  /* 0x00005000a5187984 */ /* 0x000fe80000000c00 */
[----:B------:R-:W-:Y:S04]  /*45f0*/  LDS.128 R28, [R165+0x60] ;  /* 0x00006000a51c7984 */ /* 0x000fe80000000c00 */
[----:B------:R-:W1:Y:S02]  /*4600*/  LDS.128 R32, [R165+0x70] ;  /* 0x00007000a5207984 */ /* 0x000e640000000c00 */
[----:B-1----:R1:W-:Y:S02]  /*4610*/  STTM.x32 tmem[UR11+0x40], R4 ;  /* 0x00004004000079ed */ /* 0x0023e400082c000b */
.L_x_6:
[----:B------:R-:W2:Y:S02]  /*4620*/  FENCE.VIEW.ASYNC.T ;  /* 0x00000000000073c6 */ /* 0x000ea40000000200 */
[----:B--2---:R-:W-:Y:S06]  /*4630*/  BAR.SYNC.DEFER_BLOCKING 0x0 ;  /* 0x0000000000007b1d */ /* 0x004fec0000010000 */
[----:B------:R-:W-:Y:S05]  /*4640*/  @P5 BRA `(.L_x_7) ;  /* 0x0000000000745947 */ /* 0x000fea0003800000 */
[----:B------:R-:W-:Y:S02]  /*4650*/  UIADD3 UR4, UPT, UPT, UR10, 0x8000, URZ ;  /* 0x000080000a047890 */ /* 0x000fe4000fffe0ff */
[----:B------:R-:W-:Y:S02]  /*4660*/  UIADD3 UR9, UPT, UPT, UR18, 0x48, URZ ;  /* 0x0000004812097890 */ /* 0x000fe4000fffe0ff */
[----:B------:R-:W-:Y:S02]  /*4670*/  USHF.R.U32.HI UR4, URZ, 0x4, UR4 ;  /* 0x00000004ff047899 */ /* 0x000fe40008011604 */
[----:B------:R-:W-:Y:S02]  /*4680*/  UIADD3 UR14, UPT, UPT, UR18, 0x50, URZ ;  /* 0x00000050120e7890 */ /* 0x000fe4000fffe0ff */
[----:B------:R-:W-:Y:S02]  /*4690*/  USGXT.U32 UR6, UR4, 0xe ;  /* 0x0000000e0406789a */ /* 0x000fe40008000000 */
[----:B------:R-:W-:-:S02]  /*46a0*/  UIADD3 UR15, UPT, UPT, UR18, 0x58, URZ ;  /* 0x00000058120f7890 */ /* 0x000fc4000fffe0ff */
[----:B------:R-:W-:Y:S01]  /*46b0*/  UIADD3 UR22, UP0, UPT, UR6, 0x2, URZ ;  /* 0x0000000206167890 */ /* 0x000fe2000ff1e0ff */
[----:B------:R-:W-:Y:S01]  /*46c0*/  UMOV UR4, URZ ;  /* 0x000000ff00047c82 */ /* 0x000fe20008000000 */
[----:B------:R-:W-:Y:S02]  /*46d0*/  UMOV UR24, 0x0 ;  /* 0x0000000000187882 */ /* 0x000fe40000000000 */
[----:B------:R-:W-:Y:S01]  /*46e0*/  UIADD3.X UR23, UPT, UPT, UR4, 0x40004040, URZ, UP0, !UPT ;  /* 0x4000404004177890 */ /* 0x000fe200087fe4ff */
[----:B------:R-:W-:Y:S01]  /*46f0*/  UMOV UR25, 0x8100910 ;  /* 0x0810091000197882 */ /* 0x000fe20000000000 */
[----:B------:R-:W-:Y:S02]  /*4700*/  UMOV UR7, 0x40004040 ;  /* 0x4000404000077882 */ /* 0x000fe40000000000 */
[----:B------:R-:W-:Y:S01]  /*4710*/  UIADD3.64 UR12, UPT, UPT, UR22, 0x2, URZ ;  /* 0x00000002160c7897 */ /* 0x000fe2000fffe0ff */
[----:B------:R2:W-:Y:S01]  /*4720*/  UTCHMMA tmem[UR19], gdesc[UR6], tmem[UR18], tmem[UR24], idesc[UR25], !UPT ;  /* 0x00ff1806130079ea */ /* 0x0005e2000f800012 */
[----:B------:R-:W-:Y:S01]  /*4730*/  UIADD3.64 UR20, UPT, UPT, UR22, 0x4, URZ ;  /* 0x0000000416147897 */ /* 0x000fe2000fffe0ff */
[----:B------:R-:W-:Y:S01]  /*4740*/  UMOV UR26, 0x0 ;  /* 0x00000000001a7882 */ /* 0x000fe20000000000 */
[----:B------:R-:W-:Y:S01]  /*4750*/  UMOV UR27, 0x8100910 ;  /* 0x08100910001b7882 */ /* 0x000fe20000000000 */
[----:B------:R-:W-:Y:S01]  /*4760*/  UMOV UR28, 0x0 ;  /* 0x00000000001c7882 */ /* 0x000fe20000000000 */
[----:B------:R-:W-:Y:S01]  /*4770*/  UMOV UR29, 0x8100910 ;  /* 0x08100910001d7882 */ /* 0x000fe20000000000 */
[----:B------:R-:W-:Y:S01]  /*4780*/  UMOV UR4, UR8 ;  /* 0x0000000800047c82 */ /* 0x000fe20008000000 */
[----:B------:R-:W-:Y:S01]  /*4790*/  UMOV UR5, URZ ;  /* 0x000000ff00057c82 */ /* 0x000fe20008000000 */
[----:B------:R-:W-:Y:S01]  /*47a0*/  UMOV UR30, 0x0 ;  /* 0x00000000001e7882 */ /* 0x000fe20000000000 */
[----:B------:R-:W-:Y:S01]  /*47b0*/  UMOV UR31, 0x8100910 ;  /* 0x08100910001f7882 */ /* 0x000fe20000000000 */
[----:B------:R2:W-:Y:S01]  /*47c0*/  UTCHMMA tmem[UR9], gdesc[UR22], tmem[UR18], tmem[UR26], idesc[UR27], UPT ;  /* 0x00ff1a16090079ea */ /* 0x0005e2000b800012 */
[----:B------:R-:W-:Y:S01]  /*47d0*/  UMOV UR4, UR4 ;  /* 0x0000000400047c82 */ /* 0x000fe20008000000 */
[----:B------:R2:W-:Y:S01]  /*47e0*/  UTCHMMA tmem[UR14], gdesc[UR12], tmem[UR18], tmem[UR28], idesc[UR29], UPT ;  /* 0x00ff1c0c0e0079ea */ /* 0x0005e2000b800012 */
[----:B------:R2:W-:Y:S01]  /*47f0*/  UTCHMMA tmem[UR15], gdesc[UR20], tmem[UR18], tmem[UR30], idesc[UR31], UPT ;  /* 0x00ff1e140f0079ea */ /* 0x0005e2000b800012 */
[----:B------:R2:W-:Y:S01]  /*4800*/  UTCBAR [UR4], URZ ;  /* 0x000000ff040073e9 */ /* 0x0005e200080000ff */
[----:B------:R-:W-:Y:S01]  /*4810*/  NOP ;  /* 0x0000000000007918 */ /* 0x000fe20000000000 */
.L_x_7:
[----:B------:R-:W-:Y:S01]  /*4820*/  BAR.SYNC.DEFER_BLOCKING 0x0 ;  /* 0x0000000000007b1d */ /* 0x000fe20000010000 */
[C---:B-1----:R-:W-:Y:S02]  /*4830*/  VIADD R5, R167.reuse, 0xffffffbb ;  /* 0xffffffbba7057836 */ /* 0x042fe40000000000 */
[C---:B------:R-:W-:Y:S02]  /*4840*/  VIADD R7, R167.reuse, 0xffffffba ;  /* 0xffffffbaa7077836 */ /* 0x040fe40000000000 */
[----:B------:R-:W-:Y:S01]  /*4850*/  VIADD R10, R167, 0xffffffb9 ;  /* 0xffffffb9a70a7836 */ /* 0x000fe20000000000 */
[----:B------:R-:W-:Y:S01]  /*4860*/  ISETP.GE.U32.AND P5, PT, R5, 0x7fffff9c, PT ;  /* 0x7fffff9c0500780c */ /* 0x000fe20003fa6070 */
[C---:B------:R-:W-:Y:S01]  /*4870*/  VIADD R11, R167.reuse, 0xffffffb8 ;  /* 0xffffffb8a70b7836 */ /* 0x040fe20000000000 */
[----:B--2---:R-:W-:Y:S01]  /*4880*/  UMOV UR4, URZ ;  /* 0x000000ff00047c82 */ /* 0x004fe20008000000 */
[C---:B------:R-:W-:Y:S02]  /*4890*/  VIADD R12, R167.reuse, 0xffffffb6 ;  /* 0xffffffb6a70c7836 */ /* 0x040fe40000000000 */
[----:B------:R-:W-:-:S02]  /*48a0*/  VIADD R13, R167, 0xffffffb5 ;  /* 0xffffffb5a70d7836 */ /* 0x000fc40000000000 */
[C---:B------:R-:W-:Y:S02]  /*48b0*/  VIADD R16, R167.reuse, 0xffffffb3 ;  /* 0xffffffb3a7107836 */ /* 0x040fe40000000000 */
[C---:B------:R-:W-:Y:S02]  /*48c0*/  VIADD R17, R167.reuse, 0xffffffac ;  /* 0xffffffaca7117836 */ /* 0x040fe40000000000 */
[C---:B------:R-:W-:Y:S02]  /*48d0*/  VIADD R20, R167.reuse, 0xffffffa6 ;  /* 0xffffffa6a7147836 */ /* 0x040fe40000000000 */
[C---:B------:R-:W-:Y:S02]  /*48e0*/  VIADD R19, R167.reuse, 0xffffffa7 ;  /* 0xffffffa7a7137836 */ /* 0x040fe40000000000 */
[C---:B------:R-:W-:Y:S02]  /*48f0*/  VIADD R23, R167.reuse, 0xffffffb2 ;  /* 0xffffffb2a7177836 */ /* 0x040fe40000000000 */
[----:B------:R-:W-:Y:S01]  /*4900*/  VIADD R24, R167, 0xffffffa3 ;  /* 0xffffffa3a7187836 */ /* 0x000fe20000000000 */
[----:B------:R-:W-:Y:S01]  /*4910*/  @!PT LDS RZ, [RZ] ;  /* 0x00000000fffff984 */ /* 0x000fe20000000800 */
[----:B------:R-:W-:Y:S01]  /*4920*/  @!PT LDS RZ, [RZ] ;  /* 0x00000000fffff984 */ /* 0x000fe20000000800 */
[----:B------:R-:W-:Y:S01]  /*4930*/  @!PT LDS RZ, [RZ] ;  /* 0x00000000fffff984 */ /* 0x000fe20000000800 */
[----:B------:R-:W-:Y:S01]  /*4940*/  LDGSTS.E [R165], desc[UR16][R70.64], !P1 ;  /* 0x0000000046a57fae */ /* 0x000fe2000c9a1010 */
[----:B------:R-:W-:-:S03]  /*4950*/  ISETP.GE.U32.AND P1, PT, R185, 0x7fffff9d, PT ;  /* 0x7fffff9db900780c */ /* 0x000fc60003f26070 */
[----:B------:R-:W-:Y:S01]  /*4960*/  LDGSTS.E [R165+0x4], desc[UR16][R76.64], !P2 ;  /* 0x000040004ca57fae */ /* 0x000fe2000d1a1010 */
[----:B------:R-:W-:-:S03]  /*4970*/  IADD3 R8, P2, PT, R38, R127, RZ ;  /* 0x0000007f26087210 */ /* 0x000fc60007f5e0ff */
[----:B------:R-:W-:Y:S01]  /*4980*/  LDGSTS.E [R165+0x8], desc[UR16][R78.64], !P3 ;  /* 0x000080004ea57fae */ /* 0x000fe2000d9a1010 */
[----:B------:R-:W-:Y:S01]  /*4990*/  IADD3 R4, P3, PT, R36, R127, RZ ;  /* 0x0000007f24047210 */ /* 0x000fe20007f7e0ff */
[----:B------:R-:W-:Y:S01]  /*49a0*/  IMAD.X R9, R39, 0x1, R129, P2 ;  /* 0x0000000127097824 */ /* 0x000fe200010e0681 */
[----:B------:R-:W-:-:S03]  /*49b0*/  ISETP.GE.U32.AND P2, PT, R7, 0x7fffff9b, PT ;  /* 0x7fffff9b0700780c */ /* 0x000fc60003f46070 */
[--C-:B------:R-:W-:Y:S01]  /*49c0*/  IMAD.X R5, R37, 0x1, R129.reuse, P3 ;  /* 0x0000000125057824 */ /* 0x100fe200018e0681 */
[----:B------:R-:W-:Y:S01]  /*49d0*/  IADD3 R6, P3, PT, R40, R127, RZ ;  /* 0x0000007f28067210 */ /* 0x000fe20007f7e0ff */
[----:B------:R-:W-:Y:S01]  /*49e0*/  LDGSTS.E [R165+0xc], desc[UR16][R80.64], !P1 ;  /* 0x0000c00050a57fae */ /* 0x000fe2000c9a1010 */
[----:B------:R-:W-:Y:S01]  /*49f0*/  ISETP.GE.U32.AND P1, PT, R11, 0x7fffff99, PT ;  /* 0x7fffff990b00780c */ /* 0x000fe20003f26070 */
[----:B------:R-:W-:Y:S02]  /*4a00*/  VIADD R11, R167, 0xffffffb7 ;  /* 0xffffffb7a70b7836 */ /* 0x000fe40000000000 */
[----:B------:R-:W-:Y:S01]  /*4a10*/  IMAD.X R7, R41, 0x1, R129, P3 ;  /* 0x0000000129077824 */ /* 0x000fe200018e0681 */
[----:B------:R-:W-:Y:S01]  /*4a20*/  ISETP.GE.U32.AND P3, PT, R10, 0x7fffff9a, PT ;  /* 0x7fffff9a0a00780c */ /* 0x000fe20003f66070 */
[----:B------:R-:W-:Y:S01]  /*4a30*/  LDGSTS.E [R165+0x10], desc[UR16][R130.64], !P5 ;  /* 0x0001000082a57fae */ /* 0x000fe2000e9a1010 */
[----:B------:R-:W-:Y:S01]  /*4a40*/  ISETP.GE.U32.AND P5, PT, R11, 0x7fffff98, PT ;  /* 0x7fffff980b00780c */ /* 0x000fe20003fa6070 */
[----:B------:R-:W-:-:S02]  /*4a50*/  IMAD.SHL.U32 R37, R3, 0x4, RZ ;  /* 0x0000000403257824 */ /* 0x000fc400078e00ff */
[----:B------:R-:W-:Y:S01]  /*4a60*/  LDGSTS.E [R165+0x14], desc[UR16][R132.64], !P2 ;  /* 0x0001400084a57fae */ /* 0x000fe2000d1a1010 */
[----:B------:R-:W-:-:S05]  /*4a70*/  IADD3 R10, P2, PT, R42, R127, RZ ;  /* 0x0000007f2a0a7210 */ /* 0x000fca0007f5e0ff */
[----:B------:R-:W-:Y:S01]  /*4a80*/  IMAD.X R11, R43, 0x1, R129, P2 ;  /* 0x000000012b0b7824 */ /* 0x000fe200010e0681 */
[----:B------:R-:W-:Y:S01]  /*4a90*/  ISETP.GE.U32.AND P2, PT, R12, 0x7fffff97, PT ;  /* 0x7fffff970c00780c */ /* 0x000fe20003f46070 */
[----:B------:R-:W-:Y:S01]  /*4aa0*/  LDGSTS.E [R165+0x18], desc[UR16][R134.64], !P3 ;  /* 0x0001800086a57fae */ /* 0x000fe2000d9a1010 */
[----:B------:R-:W-:Y:S01]  /*4ab0*/  ISETP.GE.U32.AND P3, PT, R13, 0x7fffff96, PT ;  /* 0x7fffff960d00780c */ /* 0x000fe20003f66070 */
[----:B------:R-:W-:Y:S02]  /*4ac0*/  VIADD R13, R167, 0xffffffb4 ;  /* 0xffffffb4a70d7836 */ /* 0x000fe40000000000 */
[----:B------:R-:W-:Y:S01]  /*4ad0*/  LDGSTS.E [R165+0x1c], desc[UR16][R136.64], !P1 ;  /* 0x0001c00088a57fae */ /* 0x000fe2000c9a1010 */
[----:B------:R-:W-:-:S03]  /*4ae0*/  IADD3 R14, P1, PT, R44, R127, RZ ;  /* 0x0000007f2c0e7210 */ /* 0x000fc60007f3e0ff */
[----:B------:R-:W-:Y:S01]  /*4af0*/  LDGSTS.E [R165+0x20], desc[UR16][R138.64], !P5 ;  /* 0x000200008aa57fae */ /* 0x000fe2000e9a1010 */
[----:B------:R-:W-:Y:S01]  /*4b00*/  IADD3 R12, P5, PT, R46, R127, RZ ;  /* 0x0000007f2e0c7210 */ /* 0x000fe20007fbe0ff */
[----:B------:R-:W-:Y:S01]  /*4b10*/  IMAD.X R15, R45, 0x1, R129, P1 ;  /* 0x000000012d0f7824 */ /* 0x000fe200008e0681 */
[----:B------:R-:W-:Y:S01]  /*4b20*/  ISETP.GE.U32.AND P1, PT, R13, 0x7fffff95, PT ;  /* 0x7fffff950d00780c */ /* 0x000fe20003f26070 */
[----:B------:R1:W-:Y:S01]  /*4b30*/  LDGSTS.E [R165+0x24], desc[UR16][R4.64], !P2 ;  /* 0x0002400004a57fae */ /* 0x0003e2000d1a1010 */
[----:B------:R-:W-:Y:S01]  /*4b40*/  ISETP.GE.U32.AND P2, PT, R16, 0x7fffff94, PT ;  /* 0x7fffff941000780c */ /* 0x000fe20003f46070 */
[----:B------:R-:W-:Y:S02]  /*4b50*/  VIADD R16, R167, 0xffffffad ;  /* 0xffffffada7107836 */ /* 0x000fe40000000000 */
[----:B------:R2:W-:Y:S01]  /*4b60*/  LDGSTS.E [R165+0x28], desc[UR16][R8.64], !P3 ;  /* 0x0002800008a57fae */ /* 0x0005e2000d9a1010 */
[----:B------:R-:W-:Y:S01]  /*4b70*/  ISETP.GE.U32.AND P3, PT, R17, 0x7fffff8d, PT ;  /* 0x7fffff8d1100780c */ /* 0x000fe20003f66070 */
[----:B------:R-:W-:-:S02]  /*4b80*/  VIADD R17, R167, 0xffffffae ;  /* 0xffffffaea7117836 */ /* 0x000fc40000000000 */
[----:B------:R-:W-:-:S03]  /*4b90*/  IMAD.X R13, R47, 0x1, R129, P5 ;  /* 0x000000012f0d7824 */ /* 0x000fc600028e0681 */
[----:B------:R-:W-:Y:S01]  /*4ba0*/  ISETP.GE.U32.AND P5, PT, R17, 0x7fffff8f, PT ;  /* 0x7fffff8f1100780c */ /* 0x000fe20003fa6070 */
[----:B------:R3:W-:Y:S01]  /*4bb0*/  LDGSTS.E [R165+0x2c], desc[UR16][R6.64], !P1 ;  /* 0x0002c00006a57fae */ /* 0x0007e2000c9a1010 */
[----:B------:R-:W-:Y:S01]  /*4bc0*/  ISETP.GE.U32.AND P1, PT, R16, 0x7fffff8e, PT ;  /* 0x7fffff8e1000780c */ /* 0x000fe20003f26070 */
[C---:B-1----:R-:W-:Y:S01]  /*4bd0*/  VIADD R5, R167.reuse, 0xffffffa8 ;  /* 0xffffffa8a7057836 */ /* 0x042fe20000000000 */
[----:B------:R-:W-:Y:S01]  /*4be0*/  SEL R17, RZ, 0x1, P3 ;  /* 0x00000001ff117807 */ /* 0x000fe20001800000 */
[C---:B------:R-:W-:Y:S01]  /*4bf0*/  VIADD R16, R167.reuse, 0xffffffaf ;  /* 0xffffffafa7107836 */ /* 0x040fe20000000000 */
[----:B--2---:R-:W-:Y:S01]  /*4c00*/  SEL R8, RZ, 0x1fffe, P1 ;  /* 0x0001fffeff087807 */ /* 0x004fe20000800000 */
[----:B------:R-:W-:Y:S01]  /*4c10*/  VIADD R4, R167, 0xffffffa9 ;  /* 0xffffffa9a7047836 */ /* 0x000fe20000000000 */
[----:B------:R-:W-:Y:S01]  /*4c20*/  ISETP.GE.U32.AND P1, PT, R5, 0x7fffff89, PT ;  /* 0x7fffff890500780c */ /* 0x000fe20003f26070 */
[----:B------:R-:W-:Y:S01]  /*4c30*/  VIADD R5, R167, 0xffffffaa ;  /* 0xffffffaaa7057836 */ /* 0x000fe20000000000 */
[----:B------:R-:W-:Y:S01]  /*4c40*/  ISETP.GE.U32.AND P3, PT, R16, 0x7fffff90, PT ;  /* 0x7fffff901000780c */ /* 0x000fe20003f66070 */
[----:B------:R-:W-:Y:S01]  /*4c50*/  IMAD.IADD R8, R17, 0x1, R8 ;  /* 0x0000000111087824 */ /* 0x000fe200078e0208 */
[----:B------:R-:W-:Y:S01]  /*4c60*/  SEL R9, RZ, 0x1, P1 ;  /* 0x00000001ff097807 */ /* 0x000fe20000800000 */
[----:B------:R1:W-:Y:S01]  /*4c70*/  LDGSTS.E [R165+0x30], desc[UR16][R10.64], !P2 ;  /* 0x000300000aa57fae */ /* 0x0003e2000d1a1010 */
[----:B---3--:R-:W-:-:S02]  /*4c80*/  SEL R6, RZ, 0x4, P5 ;  /* 0x00000004ff067807 */ /* 0x008fc40002800000 */
[----:B------:R-:W-:Y:S01]  /*4c90*/  ISETP.GE.U32.AND P5, PT, R4, 0x7fffff8a, PT ;  /* 0x7fffff8a0400780c */ /* 0x000fe20003fa6070 */
[----:B------:R-:W-:Y:S01]  /*4ca0*/  VIADD R4, R167, 0xffffffab ;  /* 0xffffffaba7047836 */ /* 0x000fe20000000000 */
[----:B------:R-:W-:Y:S02]  /*4cb0*/  SEL R7, RZ, 0x7fff8, P3 ;  /* 0x0007fff8ff077807 */ /* 0x000fe40001800000 */
[----:B------:R-:W-:Y:S01]  /*4cc0*/  ISETP.GE.U32.AND P3, PT, R5, 0x7fffff8b, PT ;  /* 0x7fffff8b0500780c */ /* 0x000fe20003f66070 */
[C---:B------:R-:W-:Y:S01]  /*4cd0*/  VIADD R5, R167.reuse, 0xffffffa4 ;  /* 0xffffffa4a7057836 */ /* 0x040fe20000000000 */
[----:B------:R-:W-:Y:S01]  /*4ce0*/  ISETP.GE.U32.AND P1, PT, R4, 0x7fffff8c, PT ;  /* 0x7fffff8c0400780c */ /* 0x000fe20003f26070 */
[----:B------:R-:W-:Y:S01]  /*4cf0*/  VIADD R4, R167, 0xffffffa5 ;  /* 0xffffffa5a7047836 */ /* 0x000fe20000000000 */
[----:B------:R-:W-:Y:S02]  /*4d00*/  SEL R18, RZ, 0x1fffe, P5 ;  /* 0x0001fffeff127807 */ /* 0x000fe40002800000 */
[----:B------:R-:W-:-:S02]  /*4d10*/  ISETP.GE.U32.AND P5, PT, R5, 0x7fffff85, PT ;  /* 0x7fffff850500780c */ /* 0x000fc40003fa6070 */
[----:B------:R-:W-:Y:S01]  /*4d20*/  SEL R5, RZ, 0x4, P3 ;  /* 0x00000004ff057807 */ /* 0x000fe20001800000 */
[----:B------:R-:W-:Y:S01]  /*4d30*/  IMAD.IADD R9, R9, 0x1, R18 ;  /* 0x0000000109097824 */ /* 0x000fe200078e0212 */
[----:B------:R-:W-:Y:S01]  /*4d40*/  ISETP.GE.U32.AND P3, PT, R4, 0x7fffff86, PT ;  /* 0x7fffff860400780c */ /* 0x000fe20003f66070 */
[C---:B------:R-:W-:Y:S01]  /*4d50*/  VIADD R4, R167.reuse, 0xffffffa1 ;  /* 0xffffffa1a7047836 */ /* 0x040fe20000000000 */
[----:B------:R-:W-:Y:S02]  /*4d60*/  SEL R16, RZ, 0x7fff8, P1 ;  /* 0x0007fff8ff107807 */ /* 0x000fe40000800000 */
[----:B------:R-:W-:Y:S01]  /*4d70*/  ISETP.GE.U32.AND P1, PT, R20, 0x7fffff87, PT ;  /* 0x7fffff871400780c */ /* 0x000fe20003f26070 */
[----:B------:R-:W-:Y:S01]  /*4d80*/  VIADD R20, R167, 0xffffffa2 ;  /* 0xffffffa2a7147836 */ /* 0x000fe20000000000 */
[----:B------:R-:W-:Y:S02]  /*4d90*/  SEL R22, RZ, 0x1fffe, P3 ;  /* 0x0001fffeff167807 */ /* 0x000fe40001800000 */
[----:B------:R-:W-:-:S02]  /*4da0*/  SEL R21, RZ, 0x1, P5 ;  /* 0x00000001ff157807 */ /* 0x000fc40002800000 */
[----:B------:R-:W-:Y:S01]  /*4db0*/  ISETP.GE.U32.AND P3, PT, R4, 0x7fffff82, PT ;  /* 0x7fffff820400780c */ /* 0x000fe20003f66070 */
[----:B------:R-:W-:Y:S01]  /*4dc0*/  VIADD R4, R167, 0xffffffa0 ;  /* 0xffffffa0a7047836 */ /* 0x000fe20000000000 */
[----:B------:R-:W-:Y:S01]  /*4dd0*/  ISETP.GE.U32.AND P5, PT, R19, 0x7fffff88, PT ;  /* 0x7fffff881300780c */ /* 0x000fe20003fa6070 */
[----:B------:R-:W-:Y:S01]  /*4de0*/  IMAD.IADD R21, R21, 0x1, R22 ;  /* 0x0000000115157824 */ /* 0x000fe200078e0216 */
[----:B------:R-:W-:Y:S02]  /*4df0*/  SEL R19, RZ, 0x4, P1 ;  /* 0x00000004ff137807 */ /* 0x000fe40000800000 */
[----:B------:R-:W-:Y:S02]  /*4e00*/  ISETP.GE.U32.AND P1, PT, R20, 0x7fffff83, PT ;  /* 0x7fffff831400780c */ /* 0x000fe40003f26070 */
[----:B------:R-:W-:Y:S02]  /*4e10*/  SEL R20, RZ, 0x7fff8, P5 ;  /* 0x0007fff8ff147807 */ /* 0x000fe40002800000 */
[----:B------:R-:W-:-:S02]  /*4e20*/  ISETP.GE.U32.AND P5, PT, R4, 0x7fffff81, PT ;  /* 0x7fffff810400780c */ /* 0x000fc40003fa6070 */
[----:B------:R-:W-:Y:S02]  /*4e30*/  SEL R25, RZ, 0x1fffe, P3 ;  /* 0x0001fffeff197807 */ /* 0x000fe40001800000 */
[----:B------:R-:W-:Y:S02]  /*4e40*/  ISETP.GE.U32.AND P3, PT, R23, 0x7fffff93, PT ;  /* 0x7fffff931700780c */ /* 0x000fe40003f66070 */
[----:B------:R-:W-:Y:S02]  /*4e50*/  SEL R23, RZ, 0x4, P1 ;  /* 0x00000004ff177807 */ /* 0x000fe40000800000 */
[----:B------:R-:W-:Y:S02]  /*4e60*/  ISETP.GE.U32.AND P1, PT, R24, 0x7fffff84, PT ;  /* 0x7fffff841800780c */ /* 0x000fe40003f26070 */
[----:B------:R-:W-:Y:S02]  /*4e70*/  SEL R24, RZ, 0x1, P5 ;  /* 0x00000001ff187807 */ /* 0x000fe40002800000 */
[----:B------:R-:W-:-:S02]  /*4e80*/  SEL R18, RZ, 0x7fff8, P1 ;  /* 0x0007fff8ff127807 */ /* 0x000fc40000800000 */
[----:B------:R-:W-:Y:S01]  /*4e90*/  LOP3.LUT R9, R9, 0x3, RZ, 0xc0, !PT ;  /* 0x0000000309097812 */ /* 0x000fe200078ec0ff */
[----:B------:R-:W-:Y:S01]  /*4ea0*/  IMAD.IADD R24, R24, 0x1, R25 ;  /* 0x0000000118187824 */ /* 0x000fe200078e0219 */
[----:B------:R-:W-:Y:S01]  /*4eb0*/  LOP3.LUT R21, R21, 0x3, RZ, 0xc0, !PT ;  /* 0x0000000315157812 */ /* 0x000fe200078ec0ff */
[----:B------:R2:W-:Y:S01]  /*4ec0*/  LDGSTS.E [R165+0x34], desc[UR16][R14.64], !P3 ;  /* 0x000340000ea57fae */ /* 0x0005e2000d9a1010 */
[----:B------:R-:W-:Y:S02]  /*4ed0*/  IADD3 R5, PT, PT, R9, R16, R5 ;  /* 0x0000001009057210 */ /* 0x000fe40007ffe005 */
[----:B------:R-:W-:Y:S02]  /*4ee0*/  LOP3.LUT R24, R24, 0x3, RZ, 0xc0, !PT ;  /* 0x0000000318187812 */ /* 0x000fe400078ec0ff */
[----:B------:R-:W-:Y:S01]  /*4ef0*/  IADD3 R19, PT, PT, R21, R20, R19 ;  /* 0x0000001415137210 */ /* 0x000fe20007ffe013 */
[----:B------:R-:W-:Y:S01]  /*4f00*/  IMAD.SHL.U32 R9, R5, 0x100, RZ ;  /* 0x0000010005097824 */ /* 0x000fe200078e00ff */
[----:B------:R-:W-:Y:S01]  /*4f10*/  IADD3 R18, PT, PT, R24, R18, R23 ;  /* 0x0000001218127210 */ /* 0x000fe20007ffe017 */
[C---:B------:R-:W-:Y:S01]  /*4f20*/  VIADD R5, R167.reuse, 0xffffffb1 ;  /* 0xffffffb1a7057836 */ /* 0x040fe20000000000 */
[----:B------:R-:W-:Y:S01]  /*4f30*/  LOP3.LUT R8, R8, 0x3, RZ, 0xc0, !PT ;  /* 0x0000000308087812 */ /* 0x000fe200078ec0ff */
[----:B------:R-:W-:Y:S01]  /*4f40*/  VIADD R167, R167, 0xffffffb0 ;  /* 0xffffffb0a7a77836 */ /* 0x000fe20000000000 */
[----:B------:R-:W-:-:S02]  /*4f50*/  LOP3.LUT R18, R18, 0xf, RZ, 0xc0, !PT ;  /* 0x0000000f12127812 */ /* 0x000fc400078ec0ff */
[----:B------:R-:W-:Y:S02]  /*4f60*/  IADD3 R8, PT, PT, R8, R7, R6 ;  /* 0x0000000708087210 */ /* 0x000fe40007ffe006 */
[----:B------:R-:W-:Y:S01]  /*4f70*/  LOP3.LUT R9, R9, 0xf00, RZ, 0xe2, !PT ;  /* 0x00000f0009097812 */ /* 0x000fe200078ee2ff */
[----:B------:R-:W-:Y:S01]  /*4f80*/  IMAD R18, R19, 0x10, R18 ;  /* 0x0000001013127824 */ /* 0x000fe200078e0212 */
[----:B------:R-:W-:Y:S02]  /*4f90*/  ISETP.GE.U32.AND P1, PT, R5, 0x7fffff92, PT ;  /* 0x7fffff920500780c */ /* 0x000fe40003f26070 */
[-C--:B------:R-:W-:Y:S01]  /*4fa0*/  IADD3 R6, P2, PT, R48, R127.reuse, RZ ;  /* 0x0000007f30067210 */ /* 0x080fe20007f5e0ff */
[----:B------:R-:W-:Y:S01]  /*4fb0*/  IMAD R5, R8, 0x1000, R9 ;  /* 0x0000100008057824 */ /* 0x000fe200078e0209 */
[----:B------:R-:W-:Y:S02]  /*4fc0*/  LOP3.LUT R18, R18, 0xff, RZ, 0xc0, !PT ;  /* 0x000000ff12127812 */ /* 0x000fe400078ec0ff */
[-C--:B------:R-:W-:Y:S01]  /*4fd0*/  IADD3 R16, P3, PT, R54, R127.reuse, RZ ;  /* 0x0000007f36107210 */ /* 0x080fe20007f7e0ff */
[----:B------:R-:W-:Y:S01]  /*4fe0*/  IMAD.X R7, R49, 0x1, R129, P2 ;  /* 0x0000000131077824 */ /* 0x000fe200010e0681 */
[----:B------:R-:W-:Y:S01]  /*4ff0*/  IADD3 R8, P2, PT, R50, R127, RZ ;  /* 0x0000007f32087210 */ /* 0x000fe20007f5e0ff */
[----:B------:R-:W-:-:S02]  /*5000*/  IMAD.IADD R5, R5, 0x1, R18 ;  /* 0x0000000105057824 */ /* 0x000fc400078e0212 */
[--C-:B------:R-:W-:Y:S02]  /*5010*/  IMAD.X R17, R55, 0x1, R129.reuse, P3 ;  /* 0x0000000137117824 */ /* 0x100fe400018e0681 */
[----:B------:R3:W-:Y:S01]  /*5020*/  LDGSTS.E [R165+0x38], desc[UR16][R12.64], !P1 ;  /* 0x000380000ca57fae */ /* 0x0007e2000c9a1010 */
[----:B------:R-:W-:Y:S01]  /*5030*/  LOP3.LUT R5, R5, 0xffff, RZ, 0xc0, !PT ;  /* 0x0000ffff05057812 */ /* 0x000fe200078ec0ff */
[----:B------:R-:W-:Y:S01]  /*5040*/  IMAD.X R9, R51, 0x1, R129, P2 ;  /* 0x0000000133097824 */ /* 0x000fe200010e0681 */
[----:B------:R-:W-:Y:S02]  /*5050*/  ISETP.GE.U32.AND P1, PT, R167, 0x7fffff91, PT ;  /* 0x7fffff91a700780c */ /* 0x000fe40003f26070 */
[----:B------:R-:W-:Y:S02]  /*5060*/  SHF.R.U32.HI R19, RZ, 0xf, R5 ;  /* 0x0000000fff137819 */ /* 0x000fe40000011605 */
[----:B-1----:R-:W-:Y:S02]  /*5070*/  IADD3 R10, P2, PT, R52, R127, RZ ;  /* 0x0000007f340a7210 */ /* 0x002fe40007f5e0ff */
[----:B------:R-:W-:-:S02]  /*5080*/  LOP3.LUT P3, RZ, R19, 0x1, RZ, 0xc0, !PT ;  /* 0x0000000113ff7812 */ /* 0x000fc4000786c0ff */
[----:B--2---:R-:W-:Y:S01]  /*5090*/  SHF.R.U32.HI R14, RZ, 0xe, R5 ;  /* 0x0000000eff0e7819 */ /* 0x004fe20000011605 */
[----:B------:R-:W-:Y:S01]  /*50a0*/  IMAD.X R11, R53, 0x1, R129, P2 ;  /* 0x00000001350b7824 */ /* 0x000fe200010e0681 */
[-C--:B------:R-:W-:Y:S02]  /*50b0*/  IADD3 R18, P2, PT, R56, R127.reuse, RZ ;  /* 0x0000007f38127210 */ /* 0x080fe40007f5e0ff */
[----:B------:R-:W-:Y:S01]  /*50c0*/  SHF.R.U32.HI R15, RZ, 0xd, R5 ;  /* 0x0000000dff0f7819 */ /* 0x000fe20000011605 */
[----:B------:R-:W-:Y:S01]  /*50d0*/  LDGSTS.E [R165+0x3c], desc[UR16][R6.64], !P1 ;  /* 0x0003c00006a57fae */ /* 0x000fe2000c9a1010 */
[----:B------:R-:W-:Y:S01]  /*50e0*/  LOP3.LUT P1, RZ, R14, 0x1, RZ, 0xc0, !PT ;  /* 0x000000010eff7812 */ /* 0x000fe2000782c0ff */
[----:B------:R-:W-:Y:S01]  /*50f0*/  IMAD.X R19, R57, 0x1, R129, P2 ;  /* 0x0000000139137824 */ /* 0x000fe200010e0681 */
[-C--:B---3--:R-:W-:Y:S02]  /*5100*/  IADD3 R12, P2, PT, R58, R127.reuse, RZ ;  /* 0x0000007f3a0c7210 */ /* 0x088fe40007f5e0ff */
[----:B------:R-:W-:Y:S01]  /*5110*/  SHF.R.U32.HI R22, RZ, 0xc, R5 ;  /* 0x0000000cff167819 */ /* 0x000fe20000011605 */
[----:B------:R1:W-:Y:S01]  /*5120*/  LDGSTS.E [R165+0x40], desc[UR16][R8.64], P3 ;  /* 0x0004000008a57fae */ /* 0x0003e200099a1010 */
[----:B------:R-:W-:Y:S01]  /*5130*/  IADD3 R14, P3, PT, R60, R127, RZ ;  /* 0x0000007f3c0e7210 */ /* 0x000fe20007f7e0ff */
[----:B------:R-:W-:Y:S01]  /*5140*/  IMAD.X R13, R59, 0x1, R129, P2 ;  /* 0x000000013b0d7824 */ /* 0x000fe200010e0681 */
[----:B------:R-:W-:-:S03]  /*5150*/  LOP3.LUT P2, RZ, R15, 0x1, RZ, 0xc0, !PT ;  /* 0x000000010fff7812 */ /* 0x000fc6000784c0ff */
[----:B------:R-:W-:Y:S01]  /*5160*/  IMAD.X R15, R61, 0x1, R129, P3 ;  /* 0x000000013d0f7824 */ /* 0x000fe200018e0681 */
[----:B------:R-:W-:Y:S01]  /*5170*/  IADD3 R20, P3, PT, R62, R127, RZ ;  /* 0x0000007f3e147210 */ /* 0x000fe20007f7e0ff */
[----:B------:R2:W-:Y:S01]  /*5180*/  LDGSTS.E [R165+0x44], desc[UR16][R10.64], P1 ;  /* 0x000440000aa57fae */ /* 0x0005e200089a1010 */
[----:B------:R-:W-:-:S03]  /*5190*/  LOP3.LUT P1, RZ, R22, 0x1, RZ, 0xc0, !PT ;  /* 0x0000000116ff7812 */ /* 0x000fc6000782c0ff */
[----:B------:R-:W-:Y:S01]  /*51a0*/  IMAD.X R21, R63, 0x1, R129, P3 ;  /* 0x000000013f157824 */ /* 0x000fe200018e0681 */
[-C--:B------:R-:W-:Y:S02]  /*51b0*/  IADD3 R22, P3, PT, R66, R127.reuse, RZ ;  /* 0x0000007f42167210 */ /* 0x080fe40007f7e0ff */
[----:B-1----:R-:W-:Y:S01]  /*51c0*/  SHF.R.U32.HI R8, RZ, 0xb, R5 ;  /* 0x0000000bff087819 */ /* 0x002fe20000011605 */
[----:B------:R1:W-:Y:S01]  /*51d0*/  LDGSTS.E [R165+0x48], desc[UR16][R16.64], P2 ;  /* 0x0004800010a57fae */ /* 0x0003e200091a1010 */
[-C--:B------:R-:W-:Y:S01]  /*51e0*/  IADD3 R6, P2, PT, R64, R127.reuse, RZ ;  /* 0x0000007f40067210 */ /* 0x080fe20007f5e0ff */
[----:B------:R-:W-:Y:S01]  /*51f0*/  IMAD.X R23, R67, 0x1, R129, P3 ;  /* 0x0000000143177824 */ /* 0x000fe200018e0681 */
[----:B------:R-:W-:Y:S02]  /*5200*/  LOP3.LUT P3, RZ, R8, 0x1, RZ, 0xc0, !PT ;  /* 0x0000000108ff7812 */ /* 0x000fe4000786c0ff */
[----:B------:R-:W-:Y:S01]  /*5210*/  SHF.R.U32.HI R8, RZ, 0xa, R5 ;  /* 0x0000000aff087819 */ /* 0x000fe20000011605 */
[----:B------:R-:W-:Y:S01]  /*5220*/  IMAD.X R7, R65, 0x1, R129, P2 ;  /* 0x0000000141077824 */ /* 0x000fe200010e0681 */
[----:B------:R-:W-:Y:S01]  /*5230*/  IADD3 R24, P2, PT, R68, R127, RZ ;  /* 0x0000007f44187210 */ /* 0x000fe20007f5e0ff */
[----:B------:R3:W-:Y:S01]  /*5240*/  LDGSTS.E [R165+0x4c], desc[UR16][R18.64], P1 ;  /* 0x0004c00012a57fae */ /* 0x0007e200089a1010 */
[----:B------:R-:W-:-:S02]  /*5250*/  LOP3.LUT P1, RZ, R8, 0x1, RZ, 0xc0, !PT ;  /* 0x0000000108ff7812 */ /* 0x000fc4000782c0ff */
[----:B------:R-:W-:Y:S01]  /*5260*/  SHF.R.U32.HI R8, RZ, 0x9, R5 ;  /* 0x00000009ff087819 */ /* 0x000fe20000011605 */
[----:B------:R-:W-:Y:S01]  /*5270*/  IMAD.X R25, R69, 0x1, R129, P2 ;  /* 0x0000000145197824 */ /* 0x000fe200010e0681 */
[-C--:B--2---:R-:W-:Y:S02]  /*5280*/  IADD3 R10, P2, PT, R72, R127.reuse, RZ ;  /* 0x0000007f480a7210 */ /* 0x084fe40007f5e0ff */
[----:B------:R-:W-:Y:S01]  /*5290*/  SHF.R.U32.HI R9, RZ, 0x6, R5 ;  /* 0x00000006ff097819 */ /* 0x000fe20000011605 */
[----:B------:R2:W-:Y:S01]  /*52a0*/  LDGSTS.E [R165+0x50], desc[UR16][R12.64], P3 ;  /* 0x000500000ca57fae */ /* 0x0005e200099a1010 */
[-C--:B-1----:R-:W-:Y:S01]  /*52b0*/  IADD3 R16, P3, PT, R74, R127.reuse, RZ ;  /* 0x0000007f4a107210 */ /* 0x082fe20007f7e0ff */
[----:B------:R-:W-:Y:S01]  /*52c0*/  IMAD.X R11, R73, 0x1, R129, P2 ;  /* 0x00000001490b7824 */ /* 0x000fe200010e0681 */
[----:B------:R-:W-:Y:S02]  /*52d0*/  LOP3.LUT P2, RZ, R8, 0x1, RZ, 0xc0, !PT ;  /* 0x0000000108ff7812 */ /* 0x000fe4000784c0ff */
[----:B------:R-:W-:Y:S01]  /*52e0*/  SHF.R.U32.HI R8, RZ, 0x8, R5 ;  /* 0x00000008ff087819 */ /* 0x000fe20000011605 */
[----:B------:R-:W-:Y:S01]  /*52f0*/  IMAD.X R17, R75, 0x1, R129, P3 ;  /* 0x000000014b117824 */ /* 0x000fe200018e0681 */
[----:B------:R-:W-:Y:S01]  /*5300*/  IADD3 R26, P3, PT, R82, R127, RZ ;  /* 0x0000007f521a7210 */ /* 0x000fe20007f7e0ff */
[----:B------:R-:W-:Y:S01]  /*5310*/  LDGSTS.E [R165+0x54], desc[UR16][R14.64], P1 ;  /* 0x000540000ea57fae */ /* 0x000fe200089a1010 */
[----:B------:R-:W-:-:S02]  /*5320*/  LOP3.LUT P1, RZ, R8, 0x1, RZ, 0xc0, !PT ;  /* 0x0000000108ff7812 */ /* 0x000fc4000782c0ff */
[----:B------:R-:W-:Y:S01]  /*5330*/  SHF.R.U32.HI R8, RZ, 0x7, R5 ;  /* 0x00000007ff087819 */ /* 0x000fe20000011605 */
[----:B------:R-:W-:Y:S01]  /*5340*/  IMAD.X R27, R83, 0x1, R129, P3 ;  /* 0x00000001531b7824 */ /* 0x000fe200018e0681 */
[----:B---3--:R-:W-:-:S03]  /*5350*/  IADD3 R18, P3, PT, R84, R127, RZ ;  /* 0x0000007f54127210 */ /* 0x008fc60007f7e0ff */
[----:B------:R1:W-:Y:S01]  /*5360*/  LDGSTS.E [R165+0x58], desc[UR16][R20.64], P2 ;  /* 0x0005800014a57fae */ /* 0x0003e200091a1010 */
[-C--:B--2---:R-:W-:Y:S01]  /*5370*/  IADD3 R12, P2, PT, R112, R127.reuse, RZ ;  /* 0x0000007f700c7210 */ /* 0x084fe20007f5e0ff */
[----:B------:R-:W-:Y:S01]  /*5380*/  IMAD.X R19, R85, 0x1, R129, P3 ;  /* 0x0000000155137824 */ /* 0x000fe200018e0681 */
[----:B------:R-:W-:Y:S02]  /*5390*/  LOP3.LUT P3, RZ, R8, 0x1, RZ, 0xc0, !PT ;  /* 0x0000000108ff7812 */ /* 0x000fe4000786c0ff */
[----:B------:R-:W-:Y:S01]  /*53a0*/  SHF.R.S32.HI R8, RZ, 0x1f, R3 ;  /* 0x0000001fff087819 */ /* 0x000fe20000011403 */
[----:B------:R-:W-:Y:S01]  /*53b0*/  IMAD.X R13, R113, 0x1, R129, P2 ;  /* 0x00000001710d7824 */ /* 0x000fe200010e0681 */
[----:B------:R-:W-:Y:S01]  /*53c0*/  IADD3 R28, P2, PT, R114, R127, RZ ;  /* 0x0000007f721c7210 */ /* 0x000fe20007f5e0ff */
[----:B------:R2:W-:Y:S01]  /*53d0*/  LDGSTS.E [R165+0x5c], desc[UR16][R6.64], P1 ;  /* 0x0005c00006a57fae */ /* 0x0005e200089a1010 */
[----:B------:R-:W-:-:S03]  /*53e0*/  SHF.L.U64.HI R39, R3, 0x2, R8 ;  /* 0x0000000203277819 */ /* 0x000fc60000010208 */
[----:B------:R-:W-:Y:S01]  /*53f0*/  IMAD.X R29, R115, 0x1, R129, P2 ;  /* 0x00000001731d7824 */ /* 0x000fe200010e0681 */
[-C--:B-1----:R-:W-:Y:S02]  /*5400*/  IADD3 R20, P1, PT, R88, R37.reuse, RZ ;  /* 0x0000002558147210 */ /* 0x082fe40007f3e0ff */
[----:B------:R-:W-:Y:S01]  /*5410*/  LOP3.LUT P2, RZ, R9, 0x1, RZ, 0xc0, !PT ;  /* 0x0000000109ff7812 */ /* 0x000fe2000784c0ff */
[----:B------:R1:W-:Y:S01]  /*5420*/  LDGSTS.E [R165+0x60], desc[UR16][R22.64], P3 ;  /* 0x0006000016a57fae */ /* 0x0003e200099a1010 */
[----:B------:R-:W-:Y:S01]  /*5430*/  SHF.R.U32.HI R9, RZ, 0x5, R5 ;  /* 0x00000005ff097819 */ /* 0x000fe20000011605 */
[----:B------:R-:W-:Y:S01]  /*5440*/  IMAD.X R21, R89, 0x1, R39, P1 ;  /* 0x0000000159157824 */ /* 0x000fe200008e0627 */
[-C--:B------:R-:W-:Y:S02]  /*5450*/  IADD3 R14, P3, PT, R86, R37.reuse, RZ ;  /* 0x00000025560e7210 */ /* 0x080fe40007f7e0ff */
[----:B------:R-:W-:Y:S02]  /*5460*/  LOP3.LUT P1, RZ, R9, 0x1, RZ, 0xc0, !PT ;  /* 0x0000000109ff7812 */ /* 0x000fe4000782c0ff */
[----:B------:R-:W-:Y:S01]  /*5470*/  SHF.R.U32.HI R9, RZ, 0x4, R5 ;  /* 0x00000004ff097819 */ /* 0x000fe20000011605 */
[----:B------:R-:W-:Y:S01]  /*5480*/  IMAD.X R15, R87, 0x1, R39, P3 ;  /* 0x00000001570f7824 */ /* 0x000fe200018e0627 */
[----:B--2---:R-:W-:-:S03]  /*5490*/  IADD3 R6, P3, PT, R90, R37, RZ ;  /* 0x000000255a067210 */ /* 0x004fc60007f7e0ff */
[----:B------:R2:W-:Y:S01]  /*54a0*/  LDGSTS.E [R165+0x64], desc[UR16][R24.64], P2 ;  /* 0x0006400018a57fae */ /* 0x0005e200091a1010 */
[-C--:B------:R-:W-:Y:S01]  /*54b0*/  IADD3 R30, P2, PT, R94, R37.reuse, RZ ;  /* 0x000000255e1e7210 */ /* 0x080fe20007f5e0ff */
[----:B------:R-:W-:Y:S01]  /*54c0*/  IMAD.X R7, R91, 0x1, R39, P3 ;  /* 0x000000015b077824 */ /* 0x000fe200018e0627 */
[----:B-1----:R-:W-:-:S03]  /*54d0*/  IADD3 R22, P3, PT, R92, R37, RZ ;  /* 0x000000255c167210 */ /* 0x002fc60007f7e0ff */
[----:B------:R1:W-:Y:S01]  /*54e0*/  LDGSTS.E [R165+0x68], desc[UR16][R10.64], P1 ;  /* 0x000680000aa57fae */ /* 0x0003e200089a1010 */
[----:B------:R-:W-:Y:S01]  /*54f0*/  LOP3.LUT P1, RZ, R9, 0x1, RZ, 0xc0, !PT ;  /* 0x0000000109ff7812 */ /* 0x000fe2000782c0ff */
[--C-:B------:R-:W-:Y:S01]  /*5500*/  IMAD.X R23, R93, 0x1, R39.reuse, P3 ;  /* 0x000000015d177824 */ /* 0x100fe200018e0627 */
[-C--:B------:R-:W-:Y:S01]  /*5510*/  IADD3 R32, P3, PT, R96, R37.reuse, RZ ;  /* 0x0000002560207210 */ /* 0x080fe20007f7e0ff */
[----:B------:R-:W-:Y:S01]  /*5520*/  IMAD.X R31, R95, 0x1, R39, P2 ;  /* 0x000000015f1f7824 */ /* 0x000fe200010e0627 */
[-C--:B------:R-:W-:Y:S02]  /*5530*/  IADD3 R34, P2, PT, R98, R37.reuse, RZ ;  /* 0x0000002562227210 */ /* 0x080fe40007f5e0ff */
[----:B------:R-:W-:Y:S01]  /*5540*/  SHF.R.U32.HI R9, RZ, 0x3, R5 ;  /* 0x00000003ff097819 */ /* 0x000fe20000011605 */
[--C-:B------:R-:W-:Y:S01]  /*5550*/  IMAD.X R33, R97, 0x1, R39.reuse, P3 ;  /* 0x0000000161217824 */ /* 0x100fe200018e0627 */
[-C--:B------:R-:W-:Y:S01]  /*5560*/  IADD3 R40, P3, PT, R100, R37.reuse, RZ ;  /* 0x0000002564287210 */ /* 0x080fe20007f7e0ff */
[----:B------:R-:W-:Y:S01]  /*5570*/  IMAD.X R35, R99, 0x1, R39, P2 ;  /* 0x0000000163237824 */ /* 0x000fe200010e0627 */
[----:B--2---:R-:W-:-:S03]  /*5580*/  IADD3 R24, P2, PT, R102, R37, RZ ;  /* 0x0000002566187210 */ /* 0x004fc60007f5e0ff */
[----:B------:R2:W-:Y:S01]  /*5590*/  LDGSTS.E [R165+0x6c], desc[UR16][R16.64], P1 ;  /* 0x0006c00010a57fae */ /* 0x0005e200089a1010 */
[--C-:B------:R-:W-:Y:S01]  /*55a0*/  IMAD.X R41, R101, 0x1, R39.reuse, P3 ;  /* 0x0000000165297824 */ /* 0x100fe200018e0627 */
[-C--:B-1----:R-:W-:Y:S01]  /*55b0*/  IADD3 R10, P1, PT, R104, R37.reuse, RZ ;  /* 0x00000025680a7210 */ /* 0x082fe20007f3e0ff */
[--C-:B------:R-:W-:Y:S01]  /*55c0*/  IMAD.X R25, R103, 0x1, R39.reuse, P2 ;  /* 0x0000000167197824 */ /* 0x100fe200010e0627 */
[----:B------:R-:W-:Y:S02]  /*55d0*/  LOP3.LUT P3, RZ, R9, 0x1, RZ, 0xc0, !PT ;  /* 0x0000000109ff7812 */ /* 0x000fe4000786c0ff */
[----:B------:R-:W-:Y:S01]  /*55e0*/  IADD3 R42, P2, PT, R106, R37, RZ ;  /* 0x000000256a2a7210 */ /* 0x000fe20007f5e0ff */
[----:B------:R-:W-:Y:S01]  /*55f0*/  IMAD.X R11, R105, 0x1, R39, P1 ;  /* 0x00000001690b7824 */ /* 0x000fe200008e0627 */
[--C-:B------:R-:W-:Y:S02]  /*5600*/  SHF.R.U32.HI R9, RZ, 0x2, R5.reuse ;  /* 0x00000002ff097819 */ /* 0x100fe40000011605 */
[----:B------:R-:W-:Y:S01]  /*5610*/  SHF.R.U32.HI R5, RZ, 0x1, R5 ;  /* 0x00000001ff057819 */ /* 0x000fe20000011605 */
[----:B------:R-:W-:Y:S01]  /*5620*/  IMAD.X R43, R107, 0x1, R39, P2 ;  /* 0x000000016b2b7824 */ /* 0x000fe200010e0627 */
[----:B------:R-:W-:-:S02]  /*5630*/  LOP3.LUT P1, RZ, R9, 0x1, RZ, 0xc0, !PT ;  /* 0x0000000109ff7812 */ /* 0x000fc4000782c0ff */
[----:B------:R-:W-:-:S03]  /*5640*/  ISETP.GE.AND P2, PT, R126, R163, PT ;  /* 0x000000a37e00720c */ /* 0x000fc60003f46270 */
[----:B------:R1:W-:Y:S01]  /*5650*/  LDGSTS.E [R165+0x70], desc[UR16][R26.64], P3 ;  /* 0x000700001aa57fae */ /* 0x0003e200099a1010 */
[----:B------:R-:W-:Y:S02]  /*5660*/  SEL R9, RZ, 0x4, P2 ;  /* 0x00000004ff097807 */ /* 0x000fe40001000000 */
[----:B------:R-:W-:Y:S02]  /*5670*/  ISETP.GT.AND P2, PT, R160, 0x5f, PT ;  /* 0x0000005fa000780c */ /* 0x000fe40003f44270 */
[-C--:B------:R-:W-:Y:S02]  /*5680*/  IADD3 R44, P3, PT, R108, R37.reuse, RZ ;  /* 0x000000256c2c7210 */ /* 0x080fe40007f7e0ff */
[----:B------:R-:W-:Y:S01]  /*5690*/  SEL R9, R9, RZ, P2 ;  /* 0x000000ff09097207 */ /* 0x000fe20001000000 */
[----:B------:R3:W-:Y:S01]  /*56a0*/  LDGSTS.E [R165+0x74], desc[UR16][R18.64], P1 ;  /* 0x0007400012a57fae */ /* 0x0007e200089a1010 */
[----:B------:R-:W-:Y:S01]  /*56b0*/  LOP3.LUT P1, RZ, R5, 0x1, RZ, 0xc0, !PT ;  /* 0x0000000105ff7812 */ /* 0x000fe2000782c0ff */
[----:B------:R-:W-:Y:S01]  /*56c0*/  IMAD.X R45, R109, 0x1, R39, P3 ;  /* 0x000000016d2d7824 */ /* 0x000fe200018e0627 */
[----:B--2---:R-:W-:-:S02]  /*56d0*/  IADD3 R16, P3, PT, R110, R37, RZ ;  /* 0x000000256e107210 */ /* 0x004fc40007f7e0ff */
[----:B-1----:R-:W-:-:S03]  /*56e0*/  IADD3 R26, P2, PT, R116, R37, RZ ;  /* 0x00000025741a7210 */ /* 0x002fc60007f5e0ff */
[--C-:B------:R-:W-:Y:S01]  /*56f0*/  IMAD.X R17, R111, 0x1, R39.reuse, P3 ;  /* 0x000000016f117824 */ /* 0x100fe200018e0627 */
[----:B------:R-:W-:Y:S01]  /*5700*/  IADD3 R46, P3, PT, R118, R37, RZ ;  /* 0x00000025762e7210 */ /* 0x000fe20007f7e0ff */
[----:B------:R-:W-:Y:S01]  /*5710*/  IMAD.X R27, R117, 0x1, R39, P2 ;  /* 0x00000001751b7824 */ /* 0x000fe200010e0627 */
[----:B------:R-:W-:-:S03]  /*5720*/  ISETP.NE.U32.AND P2, PT, R9, RZ, PT ;  /* 0x000000ff0900720c */ /* 0x000fc60003f45070 */
[----:B------:R3:W-:Y:S01]  /*5730*/  LDGSTS.E [R165+0x78], desc[UR16][R12.64], P1 ;  /* 0x000780000ca57fae */ /* 0x0007e200089a1010 */
[--C-:B------:R-:W-:Y:S01]  /*5740*/  IMAD.X R47, R119, 0x1, R39.reuse, P3 ;  /* 0x00000001772f7824 */ /* 0x100fe200018e0627 */
[----:B------:R-:W-:Y:S02]  /*5750*/  ISETP.GE.AND P1, PT, R160, 0x40, PT ;  /* 0x00000040a000780c */ /* 0x000fe40003f26270 */
[----:B------:R3:W-:Y:S01]  /*5760*/  LDGSTS.E [R165+0x7c], desc[UR16][R28.64], !P5 ;  /* 0x0007c0001ca57fae */ /* 0x0007e2000e9a1010 */
[----:B------:R-:W-:Y:S02]  /*5770*/  IADD3 R48, P3, PT, R120, R37, RZ ;  /* 0x0000002578307210 */ /* 0x000fe40007f7e0ff */
[----:B------:R-:W-:Y:S01]  /*5780*/  ISETP.GE.AND P5, PT, R160, 0x20, PT ;  /* 0x00000020a000780c */ /* 0x000fe20003fa6270 */
[----:B------:R-:W0:Y:S02]  /*5790*/  LDGDEPBAR ;  /* 0x00000000000079af */ /* 0x000e240000000000 */
[----:B------:R-:W-:-:S02]  /*57a0*/  IMAD.X R49, R121, 0x1, R39, P3 ;  /* 0x0000000179317824 */ /* 0x000fc400018e0627 */
        /* <DEDUP_REMOVED lines=16> */
[----:B------:R-:W0:Y:S01]  /*58b0*/  LDGDEPBAR ;  /* 0x00000000000079af */ /* 0x000e220000000000 */
[----:B------:R-:W-:Y:S05]  /*58c0*/  @!P1 BRA `(.L_x_8) ;  /* 0x0000002400009947 */ /* 0x000fea0003800000 */
[----:B------:R-:W-:Y:S01]  /*58d0*/  SHF.R.S32.HI R5, RZ, 0x1f, R161 ;  /* 0x0000001fff057819 */ /* 0x000fe200000114a1 */
[----:B---3--:R-:W1:Y:S01]  /*58e0*/  LDC.64 R6, c[0x0][0x388] ;  /* 0x0000e200ff067b82 */ /* 0x008e620000000a00 */
[C---:B------:R-:W-:Y:S01]  /*58f0*/  IADD3 R43, P3, PT, R161.reuse, R142, RZ ;  /* 0x0000008ea12b7210 */ /* 0x040fe20007f7e0ff */
[----:B------:R-:W-:Y:S01]  /*5900*/  IMAD R15, R8, 0xc, RZ ;  /* 0x0000000c080f7824 */ /* 0x000fe200078e02ff */
[C---:B------:R-:W-:Y:S01]  /*5910*/  IADD3 R47, P2, PT, R161.reuse, R148, RZ ;  /* 0x00000094a12f7210 */ /* 0x040fe20007f5e0ff */
[----:B------:R-:W-:Y:S01]  /*5920*/  IMAD R17, R140, 0xc, RZ ;  /* 0x0000000c8c117824 */ /* 0x000fe200078e02ff */
[----:B------:R-:W-:Y:S01]  /*5930*/  LEA.HI.X.SX32 R142, R142, R5, 0x1, P3 ;  /* 0x000000058e8e7211 */ /* 0x000fe200018f0eff */
[----:B------:R-:W-:Y:S01]  /*5940*/  IMAD.MOV.U32 R42, RZ, RZ, RZ ;  /* 0x000000ffff2a7224 */ /* 0x000fe200078e00ff */
[C---:B------:R-:W-:Y:S01]  /*5950*/  IADD3 R51, P1, PT, R161.reuse, R144, RZ ;  /* 0x00000090a1337210 */ /* 0x040fe20007f3e0ff */
[----:B------:R-:W2:Y:S01]  /*5960*/  LDC.64 R40, c[0x0][0x380] ;  /* 0x0000e000ff287b82 */ /* 0x000ea20000000a00 */
[----:B------:R-:W-:Y:S01]  /*5970*/  IADD3 R55, P3, PT, R161, R149, RZ ;  /* 0x00000095a1377210 */ /* 0x000fe20007f7e0ff */
[----:B------:R-:W-:Y:S01]  /*5980*/  UMOV UR14, 0x1 ;  /* 0x00000001000e7882 */ /* 0x000fe20000000000 */
[-C--:B------:R-:W-:Y:S01]  /*5990*/  LEA.HI.X.SX32 R148, R148, R5.reuse, 0x1, P2 ;  /* 0x0000000594947211 */ /* 0x080fe200010f0eff */
[----:B------:R-:W-:Y:S01]  /*59a0*/  UMOV UR15, 0x2 ;  /* 0x00000002000f7882 */ /* 0x000fe20000000000 */
[-C--:B------:R-:W-:Y:S01]  /*59b0*/  LEA.HI.X.SX32 R144, R144, R5.reuse, 0x1, P1 ;  /* 0x0000000590907211 */ /* 0x080fe200008f0eff */
[----:B------:R-:W-:Y:S01]  /*59c0*/  UMOV UR5, URZ ;  /* 0x000000ff00057c82 */ /* 0x000fe20008000000 */
[----:B------:R-:W-:Y:S01]  /*59d0*/  LEA.HI.X.SX32 R34, R149, R5, 0x1, P3 ;  /* 0x0000000595227211 */ /* 0x000fe200018f0eff */
[----:B------:R-:W-:Y:S01]  /*59e0*/  UMOV UR6, URZ ;  /* 0x000000ff00067c82 */ /* 0x000fe20008000000 */
[C---:B------:R-:W-:Y:S01]  /*59f0*/  IADD3 R59, P2, PT, R161.reuse, R146, RZ ;  /* 0x00000092a13b7210 */ /* 0x040fe20007f5e0ff */
[----:B------:R-:W-:Y:S01]  /*5a00*/  UMOV UR7, URZ ;  /* 0x000000ff00077c82 */ /* 0x000fe20008000000 */
[----:B------:R-:W-:-:S02]  /*5a10*/  IADD3 R63, P1, PT, R161, R150, RZ ;  /* 0x00000096a13f7210 */ /* 0x000fc40007f3e0ff */
[----:B------:R-:W-:Y:S02]  /*5a20*/  IADD3 R67, P3, PT, R161, R147, RZ ;  /* 0x00000093a1437210 */ /* 0x000fe40007f7e0ff */
[-C--:B------:R-:W-:Y:S01]  /*5a30*/  LEA.HI.X.SX32 R146, R146, R5.reuse, 0x1, P2 ;  /* 0x0000000592927211 */ /* 0x080fe200010f0eff */
[----:B-1----:R-:W-:Y:S01]  /*5a40*/  IMAD.WIDE.U32 R6, R3, 0xc, R6 ;  /* 0x0000000c03067825 */ /* 0x002fe200078e0006 */
[-C--:B------:R-:W-:Y:S02]  /*5a50*/  LEA.HI.X.SX32 R150, R150, R5.reuse, 0x1, P1 ;  /* 0x0000000596967211 */ /* 0x080fe400008f0eff */
[----:B------:R-:W-:Y:S01]  /*5a60*/  LEA.HI.X.SX32 R32, R147, R5, 0x1, P3 ;  /* 0x0000000593207211 */ /* 0x000fe200018f0eff */
[----:B------:R-:W-:Y:S01]  /*5a70*/  IMAD.MOV.U32 R38, RZ, RZ, R6 ;  /* 0x000000ffff267224 */ /* 0x000fe200078e0006 */
[C---:B------:R-:W-:Y:S02]  /*5a80*/  IADD3 R71, P2, PT, R161.reuse, R151, RZ ;  /* 0x00000097a1477210 */ /* 0x040fe40007f5e0ff */
[----:B------:R-:W-:Y:S01]  /*5a90*/  IADD3 R75, P1, PT, R161, R158, RZ ;  /* 0x0000009ea14b7210 */ /* 0x000fe20007f3e0ff */
[----:B--2---:R-:W-:Y:S01]  /*5aa0*/  IMAD.WIDE.U32 R40, R145, 0xc, R40 ;  /* 0x0000000c91287825 */ /* 0x004fe200078e0028 */
[----:B------:R-:W-:-:S02]  /*5ab0*/  IADD3 R79, P3, PT, R161, R152, RZ ;  /* 0x00000098a14f7210 */ /* 0x000fc40007f7e0ff */
[-C--:B------:R-:W-:Y:S01]  /*5ac0*/  LEA.HI.X.SX32 R30, R151, R5.reuse, 0x1, P2 ;  /* 0x00000005971e7211 */ /* 0x080fe200010f0eff */
[----:B------:R-:W-:Y:S01]  /*5ad0*/  IMAD.IADD R36, R41, 0x1, R17 ;  /* 0x0000000129247824 */ /* 0x000fe200078e0211 */
[-C--:B------:R-:W-:Y:S02]  /*5ae0*/  LEA.HI.X.SX32 R158, R158, R5.reuse, 0x1, P1 ;  /* 0x000000059e9e7211 */ /* 0x080fe400008f0eff */
[----:B------:R-:W-:Y:S02]  /*5af0*/  LEA.HI.X.SX32 R152, R152, R5, 0x1, P3 ;  /* 0x0000000598987211 */ /* 0x000fe400018f0eff */
[C---:B------:R-:W-:Y:S02]  /*5b00*/  IADD3 R83, P2, PT, R161.reuse, R153, RZ ;  /* 0x00000099a1537210 */ /* 0x040fe40007f5e0ff */
[C---:B------:R-:W-:Y:S02]  /*5b10*/  IADD3 R87, P1, PT, R161.reuse, R154, RZ ;  /* 0x0000009aa1577210 */ /* 0x040fe40007f3e0ff */
[----:B------:R-:W-:-:S02]  /*5b20*/  IADD3 R91, P3, PT, R161, R155, RZ ;  /* 0x0000009ba15b7210 */ /* 0x000fc40007f7e0ff */
[-C--:B------:R-:W-:Y:S02]  /*5b30*/  LEA.HI.X.SX32 R28, R153, R5.reuse, 0x1, P2 ;  /* 0x00000005991c7211 */ /* 0x080fe400010f0eff */
        /* <DEDUP_REMOVED lines=8> */
[----:B------:R-:W-:Y:S02]  /*5bc0*/  SHF.R.S32.HI R5, RZ, 0x1f, R181 ;  /* 0x0000001fff057819 */ /* 0x000fe400000114b5 */
[C---:B------:R-:W-:Y:S02]  /*5bd0*/  IADD3 R111, P2, PT, R181.reuse, R164, RZ ;  /* 0x000000a4b56f7210 */ /* 0x040fe40007f5e0ff */
[----:B------:R-:W-:-:S02]  /*5be0*/  IADD3 R115, P1, PT, R181, R208, RZ ;  /* 0x000000d0b5737210 */ /* 0x000fc40007f3e0ff */
[-C--:B------:R-:W-:Y:S02]  /*5bf0*/  LEA.HI.X.SX32 R164, R164, R5.reuse, 0x1, P2 ;  /* 0x00000005a4a47211 */ /* 0x080fe400010f0eff */
[-C--:B------:R-:W-:Y:S02]  /*5c00*/  LEA.HI.X.SX32 R208, R208, R5.reuse, 0x1, P1 ;  /* 0x00000005d0d07211 */ /* 0x080fe400008f0eff */
[C---:B------:R-:W-:Y:S02]  /*5c10*/  IADD3 R131, P2, PT, R181.reuse, R206, RZ ;  /* 0x000000ceb5837210 */ /* 0x040fe40007f5e0ff */
[----:B------:R-:W-:Y:S02]  /*5c20*/  IADD3 R135, P1, PT, R181, R204, RZ ;  /* 0x000000ccb5877210 */ /* 0x000fe40007f3e0ff */
[-C--:B------:R-:W-:Y:S02]  /*5c30*/  LEA.HI.X.SX32 R206, R206, R5.reuse, 0x1, P2 ;  /* 0x00000005cece7211 */ /* 0x080fe400010f0eff */
[----:B------:R-:W-:-:S02]  /*5c40*/  LEA.HI.X.SX32 R204, R204, R5, 0x1, P1 ;  /* 0x00000005cccc7211 */ /* 0x000fc400008f0eff */
[C---:B------:R-:W-:Y:S02]  /*5c50*/  IADD3 R107, P3, PT, R181.reuse, R162, RZ ;  /* 0x000000a2b56b7210 */ /* 0x040fe40007f7e0ff */
[C---:B------:R-:W-:Y:S02]  /*5c60*/  IADD3 R143, P2, PT, R181.reuse, R174, RZ ;  /* 0x000000aeb58f7210 */ /* 0x040fe40007f5e0ff */
[----:B------:R-:W-:Y:S02]  /*5c70*/  IADD3 R147, P1, PT, R181, R200, RZ ;  /* 0x000000c8b5937210 */ /* 0x000fe40007f3e0ff */
[-C--:B------:R-:W-:Y:S02]  /*5c80*/  LEA.HI.X.SX32 R162, R162, R5.reuse, 0x1, P3 ;  /* 0x00000005a2a27211 */ /* 0x080fe400018f0eff */
        /* <DEDUP_REMOVED lines=35> */
[----:B------:R-:W-:Y:S02]  /*5ec0*/  SHF.R.S32.HI R3, RZ, 0x1f, R160 ;  /* 0x0000001fff037819 */ /* 0x000fe400000114a0 */
[-C--:B------:R-:W-:Y:S02]  /*5ed0*/  LEA.HI.X.SX32 R182, R182, R5.reuse, 0x1, P3 ;  /* 0x00000005b6b67211 */ /* 0x080fe400018f0eff */
[-C--:B------:R-:W-:Y:S01]  /*5ee0*/  LEA.HI.X.SX32 R16, R175, R5.reuse, 0x1, P2 ;  /* 0x00000005af107211 */ /* 0x080fe200010f0eff */
[----:B------:R-:W-:Y:S01]  /*5ef0*/  IMAD.SHL.U32 R175, R11, 0x4, RZ ;  /* 0x000000040baf7824 */ /* 0x000fe200078e00ff */
[----:B------:R-:W-:-:S02]  /*5f00*/  LEA.HI.X.SX32 R14, R173, R5, 0x1, P1 ;  /* 0x00000005ad0e7211 */ /* 0x000fc400008f0eff */
[C---:B------:R-:W-:Y:S02]  /*5f10*/  IADD3 R203, P3, PT, R181.reuse, R179, RZ ;  /* 0x000000b3b5cb7210 */ /* 0x040fe40007f7e0ff */
[C---:B------:R-:W-:Y:S02]  /*5f20*/  IADD3 R223, P2, PT, R181.reuse, R171, RZ ;  /* 0x000000abb5df7210 */ /* 0x040fe40007f5e0ff */
[----:B------:R-:W-:Y:S02]  /*5f30*/  IADD3 R227, P1, PT, R181, R166, RZ ;  /* 0x000000a6b5e37210 */ /* 0x000fe40007f3e0ff */
[----:B------:R-:W-:Y:S01]  /*5f40*/  LEA.HI R160, R3, R160, RZ, 0x5 ;  /* 0x000000a003a07211 */ /* 0x000fe200078f28ff */
[----:B------:R-:W-:Y:S01]  /*5f50*/  IMAD.MOV.U32 R3, RZ, RZ, R4 ;  /* 0x000000ffff037224 */ /* 0x000fe200078e0004 */
[-C--:B------:R-:W-:Y:S01]  /*5f60*/  LEA.HI.X.SX32 R20, R179, R5.reuse, 0x1, P3 ;  /* 0x00000005b3147211 */ /* 0x080fe200018f0eff */
[----:B------:R-:W-:Y:S01]  /*5f70*/  IMAD.MOV.U32 R4, RZ, RZ, RZ ;  /* 0x000000ffff047224 */ /* 0x000fe200078e00ff */
[-C--:B------:R-:W-:Y:S01]  /*5f80*/  LEA.HI.X.SX32 R12, R171, R5.reuse, 0x1, P2 ;  /* 0x00000005ab0c7211 */ /* 0x080fe200010f0eff */
[----:B------:R-:W-:Y:S01]  /*5f90*/  IMAD.SHL.U32 R171, R13, 0x4, RZ ;  /* 0x000000040dab7824 */ /* 0x000fe200078e00ff */
[----:B------:R-:W-:Y:S01]  /*5fa0*/  LEA.HI.X.SX32 R166, R166, R5, 0x1, P1 ;  /* 0x00000005a6a67211 */ /* 0x000fe200008f0eff */
[----:B------:R-:W-:Y:S01]  /*5fb0*/  IMAD.SHL.U32 R179, R9, 0x4, RZ ;  /* 0x0000000409b37824 */ /* 0x000fe200078e00ff */
[----:B------:R-:W-:-:S02]  /*5fc0*/  IADD3 R239, P3, PT, R181, R2, RZ ;  /* 0x00000002b5ef7210 */ /* 0x000fc40007f7e0ff */
[C---:B------:R-:W-:Y:S02]  /*5fd0*/  IADD3 R231, P2, PT, R181.reuse, R169, RZ ;  /* 0x000000a9b5e77210 */ /* 0x040fe40007f5e0ff */
[----:B------:R-:W-:Y:S02]  /*5fe0*/  IADD3 R235, P1, PT, R181, R168, RZ ;  /* 0x000000a8b5eb7210 */ /* 0x000fe40007f3e0ff */
[----:B------:R-:W-:Y:S02]  /*5ff0*/  SHF.R.S32.HI R160, RZ, 0x5, R160 ;  /* 0x00000005ffa07819 */ /* 0x000fe400000114a0 */
[-C--:B------:R-:W-:Y:S01]  /*6000*/  LEA.HI.X.SX32 R10, R2, R5.reuse, 0x1, P3 ;  /* 0x00000005020a7211 */ /* 0x080fe200018f0eff */
[----:B------:R-:W-:Y:S01]  /*6010*/  IMAD.IADD R2, R7, 0x1, R15 ;  /* 0x0000000107027824 */ /* 0x000fe200078e020f */
[-C--:B------:R-:W-:Y:S01]  /*6020*/  LEA.HI.X.SX32 R8, R169, R5.reuse, 0x1, P2 ;  /* 0x00000005a9087211 */ /* 0x080fe200010f0eff */
[----:B------:R-:W-:Y:S01]  /*6030*/  VIADD R241, R160, 0xfffffffd ;  /* 0xfffffffda0f17836 */ /* 0x000fe20000000000 */
[----:B------:R-:W-:-:S02]  /*6040*/  LEA.HI.X.SX32 R168, R168, R5, 0x1, P1 ;  /* 0x00000005a8a87211 */ /* 0x000fc400008f0eff */
[----:B------:R-:W-:Y:S02]  /*6050*/  VIMNMX R243, PT, PT, R160, 0x2, !PT ;  /* 0x00000002a0f37848 */ /* 0x000fe40007fe0100 */
[C---:B------:R-:W-:Y:S01]  /*6060*/  SHF.L.U64.HI R41, R43.reuse, 0x2, R142 ;  /* 0x000000022b297819 */ /* 0x040fe2000001028e */
[----:B------:R-:W-:Y:S01]  /*6070*/  IMAD.SHL.U32 R43, R43, 0x4, RZ ;  /* 0x000000042b2b7824 */ /* 0x000fe200078e00ff */
        /* <DEDUP_REMOVED lines=86> */
[----:B------:R-:W-:Y:S01]  /*65e0*/  SHF.L.U64.HI R181, R181, 0x2, R5 ;  /* 0x00000002b5b57819 */ /* 0x000fe20000010205 */
[----:B------:R-:W-:Y:S01]  /*65f0*/  VIADD R243, R243, 0xffffffff ;  /* 0xfffffffff3f37836 */ /* 0x000fe20000000000 */
[----:B------:R-:W-:-:S02]  /*6600*/  SHF.L.U64.HI R169, R13, 0x2, R190 ;  /* 0x000000020da97819 */ /* 0x000fc400000102be */
[----:B------:R-:W-:Y:S02]  /*6610*/  SHF.L.U64.HI R173, R11, 0x2, R188 ;  /* 0x000000020bad7819 */ /* 0x000fe400000102bc */
[----:B------:R-:W-:-:S07]  /*6620*/  SHF.L.U64.HI R177, R9, 0x2, R186 ;  /* 0x0000000209b17819 */ /* 0x000fce00000102ba */
.L_x_11:
[----:B------:R-:W-:Y:S01]  /*6630*/  IMAD.U32 R4, R4, -0x80000000, RZ ;  /* 0x8000000004047824 */ /* 0x000fe200078e00ff */
[----:B------:R-:W-:-:S03]  /*6640*/  UIADD3 UR6, UPT, UPT, UR6, 0x1, URZ ;  /* 0x0000000106067890 */ /* 0x000fc6000fffe0ff */
[----:B------:R-:W1:Y:S01]  /*6650*/  SYNCS.PHASECHK.TRANS64.TRYWAIT P1, [UR8], R4 ;  /* 0x00000004ff0075a7 */ /* 0x000e620008021108 */
[----:B------:R-:W-:-:S04]  /*6660*/  UISETP.GT.AND UP0, UPT, UR6, 0x1, UPT ;  /* 0x000000010600788c */ /* 0x000fc8000bf04270 */
[----:B------:R-:W-:-:S04]  /*6670*/  USEL UR6, UR6, URZ, !UP0 ;  /* 0x000000ff06067287 */ /* 0x000fc8000c000000 */
[----:B------:R-:W-:Y:S01]  /*6680*/  ULEA UR4, UR6, UR10, 0xe ;  /* 0x0000000a06047291 */ /* 0x000fe2000f8e70ff */
[----:B-1----:R-:W-:Y:S11]  /*6690*/  @!P1 BRA `(.L_x_9) ;  /* 0x0000003000889947 */ /* 0x002ff60003800000 */
.L_x_17:
[----:B------:R-:W-:-:S04]  /*66a0*/  DEPBAR.LE SB0, 0x2 ;  /* 0x000080800000791a */ /* 0x000fc80000000000 */
[----:B------:R-:W-:Y:S01]  /*66b0*/  LEA R44, R124, UR4, 0x7 ;  /* 0x000000047c2c7c11 */ /* 0x000fe2000f8e38ff */
[----:B------:R-:W-:Y:S01]  /*66c0*/  BAR.SYNC.DEFER_BLOCKING 0x0 ;  /* 0x0000000000007b1d */ /* 0x000fe20000010000 */
[----:B------:R-:W-:Y:S02]  /*66d0*/  UIADD3 UR5, UPT, UPT, UR5, 0x1, URZ ;  /* 0x0000000105057890 */ /* 0x000fe4000fffe0ff */
[----:B------:R-:W-:Y:S02]  /*66e0*/  ULEA UR8, UR14, UR10, 0x3 ;  /* 0x0000000a0e087291 */ /* 0x000fe4000f8e18ff */
[----:B------:R-:W-:Y:S02]  /*66f0*/  UISETP.GT.AND UP0, UPT, UR5, 0x2, UPT ;  /* 0x000000020500788c */ /* 0x000fe4000bf04270 */
[----:B------:R-:W-:Y:S02]  /*6700*/  UIADD3 UR8, UPT, UPT, UR8, 0xe000, URZ ;  /* 0x0000e00008087890 */ /* 0x000fe4000fffe0ff */
[----:B------:R-:W-:Y:S01]  /*6710*/  USEL UR5, UR5, URZ, !UP0 ;  /* 0x000000ff05057287 */ /* 0x000fe2000c000000 */
[----:B------:R-:W-:Y:S01]  /*6720*/  UMOV UR4, UR7 ;  /* 0x0000000700047c82 */ /* 0x000fe20008000000 */
        /* <DEDUP_REMOVED lines=8> */
[----:B-1----:R1:W-:Y:S01]  /*67b0*/  STTM.x32 tmem[UR11+0x40], R4 ;  /* 0x00004004000079ed */ /* 0x0023e200082c000b */
[----:B------:R-:W2:Y:S02]  /*67c0*/  FENCE.VIEW.ASYNC.T ;  /* 0x00000000000073c6 */ /* 0x000ea40000000200 */
[----:B--2---:R-:W-:Y:S06]  /*67d0*/  BAR.SYNC.DEFER_BLOCKING 0x0 ;  /* 0x0000000000007b1d */ /* 0x004fec0000010000 */
[----:B------:R-:W-:Y:S05]  /*67e0*/  @P4 BRA `(.L_x_10) ;  /* 0x00000000007c4947 */ /* 0x000fea0003800000 */
[----:B------:R-:W-:Y:S02]  /*67f0*/  ULEA UR7, UR5, UR10, 0xd ;  /* 0x0000000a05077291 */ /* 0x000fe4000f8e68ff */
[----:B------:R-:W-:Y:S02]  /*6800*/  UIADD3 UR28, UPT, UPT, UR18, 0x48, URZ ;  /* 0x00000048121c7890 */ /* 0x000fe4000fffe0ff */
[----:B------:R-:W-:Y:S02]  /*6810*/  UIADD3 UR7, UPT, UPT, UR7, 0x8000, URZ ;  /* 0x0000800007077890 */ /* 0x000fe4000fffe0ff */
[----:B------:R-:W-:Y:S02]  /*6820*/  UIADD3 UR29, UPT, UPT, UR18, 0x50, URZ ;  /* 0x00000050121d7890 */ /* 0x000fe4000fffe0ff */
[----:B------:R-:W-:Y:S02]  /*6830*/  USHF.R.U32.HI UR7, URZ, 0x4, UR7 ;  /* 0x00000004ff077899 */ /* 0x000fe40008011607 */
[----:B------:R-:W-:-:S02]  /*6840*/  UIADD3 UR34, UPT, UPT, UR18, 0x58, URZ ;  /* 0x0000005812227890 */ /* 0x000fc4000fffe0ff */
[----:B------:R-:W-:Y:S01]  /*6850*/  USGXT.U32 UR12, UR7, 0xe ;  /* 0x0000000e070c789a */ /* 0x000fe20008000000 */
[----:B------:R-:W-:Y:S02]  /*6860*/  UMOV UR26, 0x0 ;  /* 0x00000000001a7882 */ /* 0x000fe40000000000 */
[----:B------:R-:W-:Y:S01]  /*6870*/  UMOV UR7, URZ ;  /* 0x000000ff00077c82 */ /* 0x000fe20008000000 */
[----:B------:R-:W-:Y:S01]  /*6880*/  UIADD3 UR20, UP0, UPT, UR12, 0x2, URZ ;  /* 0x000000020c147890 */ /* 0x000fe2000ff1e0ff */
[----:B------:R-:W-:Y:S01]  /*6890*/  UMOV UR27, 0x8100910 ;  /* 0x08100910001b7882 */ /* 0x000fe20000000000 */
[----:B------:R-:W-:Y:S02]  /*68a0*/  UMOV UR13, 0x40004040 ;  /* 0x40004040000d7882 */ /* 0x000fe40000000000 */
[----:B------:R-:W-:Y:S01]  /*68b0*/  UIADD3.X UR21, UPT, UPT, UR7, 0x40004040, URZ, UP0, !UPT ;  /* 0x4000404007157890 */ /* 0x000fe200087fe4ff */
[----:B------:R2:W-:Y:S01]  /*68c0*/  UTCHMMA tmem[UR19], gdesc[UR12], tmem[UR18], tmem[UR26], idesc[UR27], UPT ;  /* 0x00ff1a0c130079ea */ /* 0x0005e2000b800012 */
[----:B------:R-:W-:-:S02]  /*68d0*/  UIADD3 UR22, UP0, UPT, UR20, 0x2, URZ ;  /* 0x0000000214167890 */ /* 0x000fc4000ff1e0ff */
[----:B------:R-:W-:Y:S02]  /*68e0*/  UIADD3 UR24, UP1, UPT, UR20, 0x4, URZ ;  /* 0x0000000414187890 */ /* 0x000fe4000ff3e0ff */
[----:B------:R-:W-:Y:S02]  /*68f0*/  UIADD3.X UR23, UPT, UPT, UR21, URZ, URZ, UP0, !UPT ;  /* 0x000000ff15177290 */ /* 0x000fe400087fe4ff */
[----:B------:R-:W-:Y:S01]  /*6900*/  UIADD3.X UR25, UPT, UPT, UR21, URZ, URZ, UP1, !UPT ;  /* 0x000000ff15197290 */ /* 0x000fe20008ffe4ff */
[----:B------:R-:W-:Y:S01]  /*6910*/  UMOV UR30, 0x0 ;  /* 0x00000000001e7882 */ /* 0x000fe20000000000 */
[----:B------:R-:W-:Y:S01]  /*6920*/  UMOV UR31, 0x8100910 ;  /* 0x08100910001f7882 */ /* 0x000fe20000000000 */
[----:B------:R-:W-:Y:S01]  /*6930*/  UMOV UR32, 0x0 ;  /* 0x0000000000207882 */ /* 0x000fe20000000000 */
[----:B------:R-:W-:Y:S01]  /*6940*/  UMOV UR33, 0x8100910 ;  /* 0x0810091000217882 */ /* 0x000fe20000000000 */
        /* <DEDUP_REMOVED lines=9> */
.L_x_10:
[----:B------:R-:W-:Y:S01]  /*69e0*/  BAR.SYNC.DEFER_BLOCKING 0x0 ;  /* 0x0000000000007b1d */ /* 0x000fe20000010000 */
[----:B------:R-:W-:Y:S01]  /*69f0*/  ISETP.GT.AND P2, PT, R3, RZ, PT ;  /* 0x000000ff0300720c */ /* 0x000fe20003f44270 */
[----:B------:R-:W-:Y:S01]  /*6a00*/  UIADD3 UR15, UPT, UPT, UR15, 0x1, URZ ;  /* 0x000000010f0f7890 */ /* 0x000fe2000fffe0ff */
[C---:B------:R-:W-:Y:S01]  /*6a10*/  ISETP.GE.AND P1, PT, R42.reuse, R241, PT ;  /* 0x000000f12a00720c */ /* 0x040fe20003f26270 */
[----:B------:R-:W-:Y:S01]  /*6a20*/  VIADD R42, R42, 0x1 ;  /* 0x000000012a2a7836 */ /* 0x000fe20000000000 */
[----:B-1----:R-:W-:Y:S01]  /*6a30*/  SEL R4, RZ, 0x4, !P2 ;  /* 0x00000004ff047807 */ /* 0x002fe20005000000 */
[----:B------:R-:W-:Y:S02]  /*6a40*/  UISETP.GT.AND UP0, UPT, UR15, 0x2, UPT ;  /* 0x000000020f00788c */ /* 0x000fe4000bf04270 */
[----:B------:R-:W-:Y:S01]  /*6a50*/  UIADD3 UR14, UPT, UPT, UR14, 0x1, URZ ;  /* 0x000000010e0e7890 */ /* 0x000fe2000fffe0ff */
[----:B------:R-:W-:Y:S01]  /*6a60*/  SEL R5, R4, RZ, !P1 ;  /* 0x000000ff04057207 */ /* 0x000fe20004800000 */
[----:B------:R-:W-:Y:S01]  /*6a70*/  USEL UR15, UR15, URZ, !UP0 ;  /* 0x000000ff0f0f7287 */ /* 0x000fe2000c000000 */
[----:B------:R-:W-:Y:S01]  /*6a80*/  IADD3 R4, P2, PT, R40, R122, RZ ;  /* 0x0000007a28047210 */ /* 0x000fe20007f5e0ff */
[----:B------:R-:W-:Y:S01]  /*6a90*/  UISETP.GT.AND UP0, UPT, UR14, 0x1, UPT ;  /* 0x000000010e00788c */ /* 0x000fe2000bf04270 */
[----:B------:R-:W-:Y:S01]  /*6aa0*/  ISETP.NE.U32.AND P3, PT, R5, RZ, PT ;  /* 0x000000ff0500720c */ /* 0x000fe20003f65070 */
[----:B--2---:R-:W-:-:S02]  /*6ab0*/  ULEA UR7, UR15, UR10, 0xd ;  /* 0x0000000a0f077291 */ /* 0x004fc4000f8e68ff */
[----:B------:R-:W-:Y:S01]  /*6ac0*/  IMAD.X R5, R36, 0x1, R181, P2 ;  /* 0x0000000124057824 */ /* 0x000fe200010e06b5 */
[----:B------:R-:W-:Y:S01]  /*6ad0*/  ISETP.GT.AND P2, PT, R3, 0x1, PT ;  /* 0x000000010300780c */ /* 0x000fe20003f44270 */
[----:B------:R-:W-:Y:S02]  /*6ae0*/  USEL UR14, UR14, URZ, !UP0 ;  /* 0x000000ff0e0e7287 */ /* 0x000fe4000c000000 */
[----:B------:R-:W-:Y:S01]  /*6af0*/  VIADD R19, R125, UR7 ;  /* 0x000000077d137c36 */ /* 0x000fe20008000000 */
[----:B------:R-:W-:Y:S01]  /*6b00*/  SEL R6, RZ, 0x4, !P2 ;  /* 0x00000004ff067807 */ /* 0x000fe20005000000 */
[----:B------:R-:W-:Y:S01]  /*6b10*/  VIADD R21, R183, UR7 ;  /* 0x00000007b7157c36 */ /* 0x000fe20008000000 */
[----:B------:R-:W-:Y:S02]  /*6b20*/  USEL UR7, URZ, 0x1, !UP0 ;  /* 0x00000001ff077887 */ /* 0x000fe4000c000000 */
[----:B------:R-:W-:Y:S01]  /*6b30*/  SEL R7, R6, RZ, !P1 ;  /* 0x000000ff06077207 */ /* 0x000fe20004800000 */
[----:B------:R-:W-:Y:S01]  /*6b40*/  @!PT LDS RZ, [RZ] ;  /* 0x00000000fffff984 */ /* 0x000fe20000000800 */
[----:B------:R-:W-:Y:S01]  /*6b50*/  @!PT LDS RZ, [RZ] ;  /* 0x00000000fffff984 */ /* 0x000fe20000000800 */
[----:B------:R-:W-:Y:S01]  /*6b60*/  @!PT LDS RZ, [RZ] ;  /* 0x00000000fffff984 */ /* 0x000fe20000000800 */
[----:B------:R1:W-:Y:S01]  /*6b70*/  LDGSTS.E [R44], desc[UR16][R4.64], P3 ;  /* 0x00000000042c7fae */ /* 0x0003e200099a1010 */
[----:B------:R-:W-:Y:S01]  /*6b80*/  IADD3 R6, P2, PT, R40, R239, RZ ;  /* 0x000000ef28067210 */ /* 0x000fe20007f5e0ff */
[----:B------:R-:W-:Y:S01]  /*6b90*/  ULOP3.LUT UR7, UR4, UR7, URZ, 0x3c, !UPT ;  /* 0x0000000704077292 */ /* 0x000fe2000f8e3cff */
[----:B------:R-:W-:-:S03]  /*6ba0*/  ISETP.NE.U32.AND P3, PT, R7, RZ, PT ;  /* 0x000000ff0700720c */ /* 0x000fc60003f65070 */
[----:B------:R-:W-:Y:S01]  /*6bb0*/  IMAD.X R7, R36, 0x1, R237, P2 ;  /* 0x0000000124077824 */ /* 0x000fe200010e06ed */
[----:B------:R-:W-:-:S04]  /*6bc0*/  ISETP.GT.AND P2, PT, R3, 0x2, PT ;  /* 0x000000020300780c */ /* 0x000fc80003f44270 */
[----:B------:R-:W-:-:S04]  /*6bd0*/  SEL R8, RZ, 0x4, !P2 ;  /* 0x00000004ff087807 */ /* 0x000fc80005000000 */
[----:B------:R-:W-:Y:S01]  /*6be0*/  SEL R9, R8, RZ, !P1 ;  /* 0x000000ff08097207 */ /* 0x000fe20004800000 */
[----:B------:R2:W-:Y:S01]  /*6bf0*/  LDGSTS.E [R44+0x4], desc[UR16][R6.64], P3 ;  /* 0x00004000062c7fae */ /* 0x0005e200099a1010 */
[----:B------:R-:W-:Y:S02]  /*6c00*/  IADD3 R8, P2, PT, R40, R235, RZ ;  /* 0x000000eb28087210 */ /* 0x000fe40007f5e0ff */
[----:B------:R-:W-:-:S03]  /*6c10*/  ISETP.NE.U32.AND P3, PT, R9, RZ, PT ;  /* 0x000000ff0900720c */ /* 0x000fc60003f65070 */
[----:B------:R-:W-:Y:S01]  /*6c20*/  IMAD.X R9, R36, 0x1, R233, P2 ;  /* 0x0000000124097824 */ /* 0x000fe200010e06e9 */
[----:B------:R-:W-:-:S04]  /*6c30*/  ISETP.GT.AND P2, PT, R3, 0x3, PT ;  /* 0x000000030300780c */ /* 0x000fc80003f44270 */
[----:B-1----:R-:W-:-:S04]  /*6c40*/  SEL R4, RZ, 0x4, !P2 ;  /* 0x00000004ff047807 */ /* 0x002fc80005000000 */
[----:B------:R-:W-:Y:S01]  /*6c50*/  SEL R5, R4, RZ, !P1 ;  /* 0x000000ff04057207 */ /* 0x000fe20004800000 */
[----:B------:R1:W-:Y:S01]  /*6c60*/  LDGSTS.E [R44+0x8], desc[UR16][R8.64], P3 ;  /* 0x00008000082c7fae */ /* 0x0003e200099a1010 */
[----:B------:R-:W-:Y:S02]  /*6c70*/  IADD3 R4, P2, PT, R40, R231, RZ ;  /* 0x000000e728047210 */ /* 0x000fe40007f5e0ff */
[----:B------:R-:W-:-:S03]  /*6c80*/  ISETP.NE.U32.AND P3, PT, R5, RZ, PT ;  /* 0x000000ff0500720c */ /* 0x000fc60003f65070 */
[----:B------:R-:W-:Y:S01]  /*6c90*/  IMAD.X R5, R36, 0x1, R229, P2 ;  /* 0x0000000124057824 */ /* 0x000fe200010e06e5 */
[----:B------:R-:W-:-:S04]  /*6ca0*/  ISETP.GT.AND P2, PT, R3, 0x4, PT ;  /* 0x000000040300780c */ /* 0x000fc80003f44270 */
[----:B--2---:R-:W-:-:S04]  /*6cb0*/  SEL R6, RZ, 0x4, !P2 ;  /* 0x00000004ff067807 */ /* 0x004fc80005000000 */
        /* <DEDUP_REMOVED lines=180> */
[----:B------:R-:W-:-:S05]  /*7800*/  IADD3 R10, P2, PT, R40, R111, RZ ;  /* 0x0000006f280a7210 */ /* 0x000fca0007f5e0ff */
[----:B------:R-:W-:Y:S01]  /*7810*/  IMAD.X R11, R36, 0x1, R109, P2 ;  /* 0x00000001240b7824 */ /* 0x000fe200010e066d */
[----:B------:R-:W-:-:S03]  /*7820*/  ISETP.GT.AND P2, PT, R3, 0x1e, PT ;  /* 0x0000001e0300780c */ /* 0x000fc60003f44270 */
[----:B------:R3:W-:Y:S01]  /*7830*/  LDGSTS.E [R44+0x74], desc[UR16][R8.64], P3 ;  /* 0x00074000082c7fae */ /* 0x0007e200099a1010 */
[----:B--2---:R-:W-:Y:S02]  /*7840*/  SEL R5, RZ, 0x4, !P2 ;  /* 0x00000004ff057807 */ /* 0x004fe40005000000 */
[----:B------:R-:W-:Y:S02]  /*7850*/  ISETP.GT.AND P2, PT, R3, 0x1f, PT ;  /* 0x0000001f0300780c */ /* 0x000fe40003f44270 */
[----:B------:R-:W-:Y:S02]  /*7860*/  IADD3 R4, P3, PT, R40, R107, RZ ;  /* 0x0000006b28047210 */ /* 0x000fe40007f7e0ff */
[----:B-1----:R-:W-:Y:S02]  /*7870*/  SEL R6, RZ, 0x4, !P2 ;  /* 0x00000004ff067807 */ /* 0x002fe40005000000 */
[----:B------:R-:W-:Y:S01]  /*7880*/  SEL R12, R5, RZ, !P1 ;  /* 0x000000ff050c7207 */ /* 0x000fe20004800000 */
[----:B------:R-:W-:Y:S01]  /*7890*/  IMAD.X R5, R36, 0x1, R105, P3 ;  /* 0x0000000124057824 */ /* 0x000fe200018e0669 */
[----:B------:R-:W-:Y:S01]  /*78a0*/  ISETP.GE.AND P2, PT, R126, R3, PT ;  /* 0x000000037e00720c */ /* 0x000fe20003f46270 */
[----:B------:R-:W-:Y:S01]  /*78b0*/  VIADD R3, R3, 0xffffffe0 ;  /* 0xffffffe003037836 */ /* 0x000fe20000000000 */
[----:B------:R-:W-:-:S02]  /*78c0*/  SEL R6, R6, RZ, !P1 ;  /* 0x000000ff06067207 */ /* 0x000fc40004800000 */
[----:B------:R-:W-:Y:S02]  /*78d0*/  ISETP.NE.U32.AND P3, PT, R12, RZ, PT ;  /* 0x000000ff0c00720c */ /* 0x000fe40003f65070 */
[----:B------:R-:W-:Y:S02]  /*78e0*/  SEL R7, RZ, 0x4, P2 ;  /* 0x00000004ff077807 */ /* 0x000fe40001000000 */
[----:B------:R-:W-:Y:S02]  /*78f0*/  ISETP.NE.U32.AND P2, PT, R6, RZ, PT ;  /* 0x000000ff0600720c */ /* 0x000fe40003f45070 */
[----:B------:R-:W-:-:S04]  /*7900*/  SEL R7, R7, RZ, !P1 ;  /* 0x000000ff07077207 */ /* 0x000fc80004800000 */
[----:B------:R-:W-:-:S03]  /*7910*/  ISETP.NE.U32.AND P1, PT, R7, RZ, PT ;  /* 0x000000ff0700720c */ /* 0x000fc60003f25070 */
[----:B------:R1:W-:Y:S01]  /*7920*/  LDGSTS.E [R44+0x78], desc[UR16][R10.64], P3 ;  /* 0x000780000a2c7fae */ /* 0x0003e200099a1010 */
[----:B------:R-:W-:-:S03]  /*7930*/  IADD3 R6, P3, PT, R38, R103, RZ ;  /* 0x0000006726067210 */ /* 0x000fc60007f7e0ff */
[----:B------:R2:W-:Y:S01]  /*7940*/  LDGSTS.E [R44+0x7c], desc[UR16][R4.64], P2 ;  /* 0x0007c000042c7fae */ /* 0x0005e200091a1010 */
[----:B---3--:R-:W-:Y:S01]  /*7950*/  IADD3 R8, P2, PT, R38, R95, RZ ;  /* 0x0000005f26087210 */ /* 0x008fe20007f5e0ff */
[----:B------:R-:W-:Y:S01]  /*7960*/  IMAD.X R7, R2, 0x1, R101, P3 ;  /* 0x0000000102077824 */ /* 0x000fe200018e0665 */
[----:B------:R-:W-:Y:S01]  /*7970*/  IADD3 R12, P3, PT, R38, R87, RZ ;  /* 0x00000057260c7210 */ /* 0x000fe20007f7e0ff */
[----:B------:R-:W0:Y:S02]  /*7980*/  LDGDEPBAR ;  /* 0x00000000000079af */ /* 0x000e240000000000 */
[----:B------:R-:W-:Y:S01]  /*7990*/  IMAD.X R9, R2, 0x1, R93, P2 ;  /* 0x0000000102097824 */ /* 0x000fe200010e065d */
[----:B-1----:R-:W-:Y:S01]  /*79a0*/  IADD3 R10, P2, PT, R38, R79, RZ ;  /* 0x0000004f260a7210 */ /* 0x002fe20007f5e0ff */
[----:B------:R-:W-:Y:S01]  /*79b0*/  IMAD.X R13, R2, 0x1, R85, P3 ;  /* 0x00000001020d7824 */ /* 0x000fe200018e0655 */
[----:B------:R1:W-:Y:S01]  /*79c0*/  LDGSTS.E [R19+0x8000], desc[UR16][R6.64], P1 ;  /* 0x0800000006137fae */ /* 0x0003e200089a1010 */
[----:B--2---:R-:W-:-:S02]  /*79d0*/  IADD3 R4, P3, PT, R38, R71, RZ ;  /* 0x0000004726047210 */ /* 0x004fc40007f7e0ff */
[----:B------:R-:W-:Y:S01]  /*79e0*/  IMAD.X R11, R2, 0x1, R77, P2 ;  /* 0x00000001020b7824 */ /* 0x000fe200010e064d */
[----:B------:R-:W-:Y:S01]  /*79f0*/  IADD3 R14, P2, PT, R38, R63, RZ ;  /* 0x0000003f260e7210 */ /* 0x000fe20007f5e0ff */
[----:B------:R2:W-:Y:S01]  /*7a00*/  LDGSTS.E [R19+0x8400], desc[UR16][R8.64], P1 ;  /* 0x0840000008137fae */ /* 0x0005e200089a1010 */
[----:B------:R-:W-:Y:S01]  /*7a10*/  IMAD.X R5, R2, 0x1, R69, P3 ;  /* 0x0000000102057824 */ /* 0x000fe200018e0645 */
[----:B------:R-:W-:Y:S02]  /*7a20*/  IADD3 R16, P3, PT, R38, R55, RZ ;  /* 0x0000003726107210 */ /* 0x000fe40007f7e0ff */
[----:B------:R-:W-:Y:S01]  /*7a30*/  IMAD.X R15, R2, 0x1, R61, P2 ;  /* 0x00000001020f7824 */ /* 0x000fe200010e063d */
[----:B------:R3:W-:Y:S01]  /*7a40*/  LDGSTS.E [R19+0x8800], desc[UR16][R12.64], P1 ;  /* 0x088000000c137fae */ /* 0x0007e200089a1010 */
[----:B-1----:R-:W-:Y:S01]  /*7a50*/  IADD3 R6, P2, PT, R38, R47, RZ ;  /* 0x0000002f26067210 */ /* 0x002fe20007f5e0ff */
[----:B------:R-:W-:Y:S02]  /*7a60*/  IMAD.X R17, R2, 0x1, R53, P3 ;  /* 0x0000000102117824 */ /* 0x000fe400018e0635 */
[----:B------:R1:W-:Y:S01]  /*7a70*/  LDGSTS.E [R19+0x8c00], desc[UR16][R10.64], P1 ;  /* 0x08c000000a137fae */ /* 0x0003e200089a1010 */
[----:B--2---:R-:W-:Y:S01]  /*7a80*/  IADD3 R8, P3, PT, R38, R99, RZ ;  /* 0x0000006326087210 */ /* 0x004fe20007f7e0ff */
[----:B------:R-:W-:-:S02]  /*7a90*/  IMAD.X R7, R2, 0x1, R45, P2 ;  /* 0x0000000102077824 */ /* 0x000fc400010e062d */
[----:B------:R2:W-:Y:S01]  /*7aa0*/  LDGSTS.E [R19+0x9000], desc[UR16][R4.64], P1 ;  /* 0x0900000004137fae */ /* 0x0005e200089a1010 */
[----:B---3--:R-:W-:Y:S01]  /*7ab0*/  IADD3 R12, P2, PT, R38, R91, RZ ;  /* 0x0000005b260c7210 */ /* 0x008fe20007f5e0ff */
[C---:B------:R-:W-:Y:S02]  /*7ac0*/  IMAD.X R9, R2.reuse, 0x1, R97, P3 ;  /* 0x0000000102097824 */ /* 0x040fe400018e0661 */
[----:B------:R3:W-:Y:S02]  /*7ad0*/  LDGSTS.E [R19+0x9400], desc[UR16][R14.64], P1 ;  /* 0x094000000e137fae */ /* 0x0007e400089a1010 */
[----:B------:R-:W-:Y:S01]  /*7ae0*/  IMAD.X R13, R2, 0x1, R89, P2 ;  /* 0x00000001020d7824 */ /* 0x000fe200010e0659 */
[C---:B-1----:R-:W-:Y:S01]  /*7af0*/  IADD3 R10, P2, PT, R38.reuse, R75, RZ ;  /* 0x0000004b260a7210 */ /* 0x042fe20007f5e0ff */
[----:B------:R1:W-:Y:S01]  /*7b00*/  LDGSTS.E [R19+0x9800], desc[UR16][R16.64], P1 ;  /* 0x0980000010137fae */ /* 0x0003e200089a1010 */
[----:B--2---:R-:W-:-:S03]  /*7b10*/  IADD3 R4, P3, PT, R38, R83, RZ ;  /* 0x0000005326047210 */ /* 0x004fc60007f7e0ff */
[C---:B------:R-:W-:Y:S01]  /*7b20*/  IMAD.X R11, R2.reuse, 0x1, R73, P2 ;  /* 0x00000001020b7824 */ /* 0x040fe200010e0649 */
[----:B------:R2:W-:Y:S01]  /*7b30*/  LDGSTS.E [R19+0x9c00], desc[UR16][R6.64], P1 ;  /* 0x09c0000006137fae */ /* 0x0005e200089a1010 */
[----:B------:R-:W-:Y:S01]  /*7b40*/  IMAD.X R5, R2, 0x1, R81, P3 ;  /* 0x0000000102057824 */ /* 0x000fe200018e0651 */
[C---:B---3--:R-:W-:Y:S02]  /*7b50*/  IADD3 R14, P3, PT, R38.reuse, R67, RZ ;  /* 0x00000043260e7210 */ /* 0x048fe40007f7e0ff */
[----:B------:R3:W-:Y:S01]  /*7b60*/  LDGSTS.E [R21+0x8200], desc[UR16][R8.64], P1 ;  /* 0x0820000008157fae */ /* 0x0007e200089a1010 */
[----:B-1----:R-:W-:Y:S02]  /*7b70*/  IADD3 R16, P2, PT, R38, R59, RZ ;  /* 0x0000003b26107210 */ /* 0x002fe40007f5e0ff */
[----:B------:R-:W-:Y:S01]  /*7b80*/  IMAD.X R15, R2, 0x1, R65, P3 ;  /* 0x00000001020f7824 */ /* 0x000fe200018e0641 */
[----:B------:R-:W-:Y:S01]  /*7b90*/  LDGSTS.E [R21+0x8600], desc[UR16][R12.64], P1 ;  /* 0x086000000c157fae */ /* 0x000fe200089a1010 */
[----:B--2---:R-:W-:Y:S01]  /*7ba0*/  IADD3 R6, P3, PT, R38, R51, RZ ;  /* 0x0000003326067210 */ /* 0x004fe20007f7e0ff */
[----:B------:R-:W-:-:S02]  /*7bb0*/  IMAD.X R17, R2, 0x1, R57, P2 ;  /* 0x0000000102117824 */ /* 0x000fc400010e0639 */
[----:B------:R1:W-:Y:S01]  /*7bc0*/  LDGSTS.E [R21+0x8a00], desc[UR16][R4.64], P1 ;  /* 0x08a0000004157fae */ /* 0x0003e200089a1010 */
[----:B---3--:R-:W-:Y:S01]  /*7bd0*/  IADD3 R8, P2, PT, R38, R43, RZ ;  /* 0x0000002b26087210 */ /* 0x008fe20007f5e0ff */
[----:B------:R-:W-:Y:S02]  /*7be0*/  IMAD.X R7, R2, 0x1, R49, P3 ;  /* 0x0000000102077824 */ /* 0x000fe400018e0631 */
[----:B------:R2:W-:Y:S01]  /*7bf0*/  LDGSTS.E [R21+0x8e00], desc[UR16][R10.64], P1 ;  /* 0x08e000000a157fae */ /* 0x0005e200089a1010 */
[----:B------:R-:W-:Y:S01]  /*7c00*/  IADD3 R40, P3, PT, R40, R127, RZ ;  /* 0x0000007f28287210 */ /* 0x000fe20007f7e0ff */
[----:B------:R-:W-:Y:S02]  /*7c10*/  IMAD.X R9, R2, 0x1, R41, P2 ;  /* 0x0000000102097824 */ /* 0x000fe400010e0629 */
[----:B------:R2:W-:Y:S01]  /*7c20*/  LDGSTS.E [R21+0x9200], desc[UR16][R14.64], P1 ;  /* 0x092000000e157fae */ /* 0x0005e200089a1010 */
[----:B------:R-:W-:Y:S01]  /*7c30*/  IADD3 R38, P2, PT, R38, R37, RZ ;  /* 0x0000002526267210 */ /* 0x000fe20007f5e0ff */
[----:B------:R-:W-:-:S02]  /*7c40*/  IMAD.X R36, R36, 0x1, R129, P3 ;  /* 0x0000000124247824 */ /* 0x000fc400018e0681 */
[----:B------:R2:W-:Y:S01]  /*7c50*/  LDGSTS.E [R21+0x9600], desc[UR16][R16.64], P1 ;  /* 0x0960000010157fae */ /* 0x0005e200089a1010 */
[----:B-1----:R-:W-:Y:S02]  /*7c60*/  IMAD.U32 R4, RZ, RZ, UR4 ;  /* 0x00000004ff047e24 */ /* 0x002fe4000f8e00ff */
[----:B------:R-:W-:Y:S01]  /*7c70*/  IMAD.X R2, R2, 0x1, R39, P2 ;  /* 0x0000000102027824 */ /* 0x000fe200010e0627 */
[----:B------:R2:W-:Y:S04]  /*7c80*/  LDGSTS.E [R21+0x9a00], desc[UR16][R6.64], P1 ;  /* 0x09a0000006157fae */ /* 0x0005e800089a1010 */
[----:B------:R2:W-:Y:S01]  /*7c90*/  LDGSTS.E [R21+0x9e00], desc[UR16][R8.64], P1 ;  /* 0x09e0000008157fae */ /* 0x0005e200089a1010 */
[----:B------:R-:W-:-:S03]  /*7ca0*/  ISETP.NE.U32.AND P1, PT, R243, R42, PT ;  /* 0x0000002af300720c */ /* 0x000fc60003f25070 */
[----:B------:R-:W0:Y:S10]  /*7cb0*/  LDGDEPBAR ;  /* 0x00000000000079af */ /* 0x000e340000000000 */
[----:B--2---:R-:W-:Y:S05]  /*7cc0*/  @P1 BRA `(.L_x_11) ;  /* 0xffffffe800581947 */ /* 0x004fea000383ffff */
.L_x_8:
[----:B------:R-:W1:Y:S01]  /*7cd0*/  LDCU.128 UR12, c[0x0][0x390] ;  /* 0x00007200ff0c77ac */ /* 0x000e620008000c00 */
[C---:B------:R-:W-:Y:S02]  /*7ce0*/  VIADD R5, R0.reuse, 0x1 ;  /* 0x0000000100057836 */ /* 0x040fe40000000000 */
[C---:B------:R-:W-:Y:S01]  /*7cf0*/  VIADD R3, R0.reuse, 0x2 ;  /* 0x0000000200037836 */ /* 0x040fe20000000000 */
[----:B------:R-:W2:Y:S01]  /*7d00*/  LDCU UR6, c[0x0][0x3b8] ;  /* 0x00007700ff0677ac */ /* 0x000ea20008000800 */
[C---:B------:R-:W-:Y:S01]  /*7d10*/  VIADD R99, R0.reuse, 0x3 ;  /* 0x0000000300637836 */ /* 0x040fe20000000000 */
[----:B------:R-:W4:Y:S01]  /*7d20*/  LDCU UR5, c[0x0][0x3b4] ;  /* 0x00007680ff0577ac */ /* 0x000f220008000800 */
[----:B-1----:R-:W-:Y:S01]  /*7d30*/  ISETP.GE.AND P1, PT, R123, UR14, PT ;  /* 0x0000000e7b007c0c */ /* 0x002fe2000bf26270 */
[----:B--2---:R-:W-:-:S03]  /*7d40*/  IMAD R4, R0, UR6, RZ ;  /* 0x0000000600047c24 */ /* 0x004fc6000f8e02ff */
[----:B------:R-:W-:Y:S02]  /*7d50*/  ISETP.LT.AND P2, PT, R5, UR15, !P1 ;  /* 0x0000000f05007c0c */ /* 0x000fe4000cf41270 */
[----:B------:R-:W-:Y:S01]  /*7d60*/  ISETP.LT.AND P3, PT, R3, UR15, !P1 ;  /* 0x0000000f03007c0c */ /* 0x000fe2000cf61270 */
[----:B------:R-:W-:Y:S02]  /*7d70*/  VIADD R5, R4, UR6 ;  /* 0x0000000604057c36 */ /* 0x000fe40008000000 */
[----:B----4-:R-:W-:Y:S02]  /*7d80*/  IMAD R2, R123, UR5, RZ ;  /* 0x000000057b027c24 */ /* 0x010fe4000f8e02ff */
[----:B---3--:R-:W-:-:S03]  /*7d90*/  VIADD R6, R5, UR6 ;  /* 0x0000000605067c36 */ /* 0x008fc60008000000 */
[----:B------:R-:W-:Y:S01]  /*7da0*/  LEA R3, P4, R2, UR12, 0x2 ;  /* 0x0000000c02037c11 */ /* 0x000fe2000f8810ff */
[----:B------:R-:W-:Y:S01]  /*7db0*/  VIADD R7, R6, UR6 ;  /* 0x0000000606077c36 */ /* 0x000fe20008000000 */
[----:B------:R-:W-:Y:S11]  /*7dc0*/  @!P5 BRA `(.L_x_12) ;  /* 0x000000000010d947 */ /* 0x000ff60003800000 */
[----:B------:R-:W-:-:S06]  /*7dd0*/  USHF.L.U32 UR4, UR4, 0x1f, URZ ;  /* 0x0000001f04047899 */ /* 0x000fcc00080006ff */
[----:B------:R-:W-:-:S04]  /*7de0*/  IMAD.U32 R8, RZ, RZ, UR4 ;  /* 0x00000004ff087e24 */ /* 0x000fc8000f8e00ff */
[----:B------:R-:W1:Y:S02]  /*7df0*/  SYNCS.PHASECHK.TRANS64.TRYWAIT P5, [UR8], R8 ;  /* 0x00000008ff0075a7 */ /* 0x000e6400080a1108 */
[----:B-1----:R-:W-:Y:S05]  /*7e00*/  @!P5 BRA `(.L_x_13) ;  /* 0x0000001800b8d947 */ /* 0x002fea0003800000 */
.L_x_12:
[----:B------:R-:W-:-:S04]  /*7e10*/  DEPBAR.LE SB0, 0x0 ;  /* 0x000080000000791a */ /* 0x000fc80000000000 */
[----:B------:R-:W-:Y:S01]  /*7e20*/  BAR.SYNC.DEFER_BLOCKING 0x0 ;  /* 0x0000000000007b1d */ /* 0x000fe20000010000 */
[----:B------:R-:W-:Y:S01]  /*7e30*/  VIADD R8, R7, UR6 ;  /* 0x0000000607087c36 */ /* 0x000fe20008000000 */
[----:B------:R-:W-:Y:S01]  /*7e40*/  LEA.HI.X.SX32 R2, R2, UR13, 0x2, P4 ;  /* 0x0000000d02027c11 */ /* 0x000fe2000a0f16ff */
[----:B------:R-:W-:Y:S01]  /*7e50*/  VIADD R101, R0, 0x4 ;  /* 0x0000000400657836 */ /* 0x000fe20000000000 */
[-C--:B------:R-:W-:Y:S01]  /*7e60*/  LEA R68, P5, R4, R3.reuse, 0x2 ;  /* 0x0000000304447211 */ /* 0x080fe200078a10ff */
[----:B------:R-:W-:Y:S01]  /*7e70*/  VIADD R79, R8, UR6 ;  /* 0x00000006084f7c36 */ /* 0x000fe20008000000 */
[-C--:B------:R-:W-:Y:S01]  /*7e80*/  LEA R70, P4, R5, R3.reuse, 0x2 ;  /* 0x0000000305467211 */ /* 0x080fe200078810ff */
[----:B------:R-:W-:Y:S01]  /*7e90*/  VIADD R102, R0, 0x6 ;  /* 0x0000000600667836 */ /* 0x000fe20000000000 */
[----:B------:R-:W-:Y:S01]  /*7ea0*/  LEA.HI.X.SX32 R69, R4, R2, 0x2, P5 ;  /* 0x0000000204457211 */ /* 0x000fe200028f16ff */
[----:B------:R-:W-:Y:S01]  /*7eb0*/  VIADD R81, R79, UR6 ;  /* 0x000000064f517c36 */ /* 0x000fe20008000000 */
[----:B------:R-:W-:-:S02]  /*7ec0*/  LEA R72, P5, R6, R3, 0x2 ;  /* 0x0000000306487211 */ /* 0x000fc400078a10ff */
[-C--:B------:R-:W-:Y:S01]  /*7ed0*/  LEA.HI.X.SX32 R71, R5, R2.reuse, 0x2, P4 ;  /* 0x0000000205477211 */ /* 0x080fe200020f16ff */
[----:B------:R-:W-:Y:S01]  /*7ee0*/  VIADD R83, R81, UR6 ;  /* 0x0000000651537c36 */ /* 0x000fe20008000000 */
[-C--:B------:R-:W-:Y:S02]  /*7ef0*/  LEA R74, P4, R7, R3.reuse, 0x2 ;  /* 0x00000003074a7211 */ /* 0x080fe400078810ff */
[-C--:B------:R-:W-:Y:S01]  /*7f00*/  LEA.HI.X.SX32 R73, R6, R2.reuse, 0x2, P5 ;  /* 0x0000000206497211 */ /* 0x080fe200028f16ff */
[----:B------:R-:W-:Y:S01]  /*7f10*/  VIADD R85, R83, UR6 ;  /* 0x0000000653557c36 */ /* 0x000fe20008000000 */
[CC--:B------:R-:W-:Y:S02]  /*7f20*/  LEA R76, P5, R8.reuse, R3.reuse, 0x2 ;  /* 0x00000003084c7211 */ /* 0x0c0fe400078a10ff */
[-C--:B------:R-:W-:Y:S01]  /*7f30*/  LEA.HI.X.SX32 R75, R7, R2.reuse, 0x2, P4 ;  /* 0x00000002074b7211 */ /* 0x080fe200020f16ff */
[----:B------:R-:W-:Y:S01]  /*7f40*/  VIADD R87, R85, UR6 ;  /* 0x0000000655577c36 */ /* 0x000fe20008000000 */
[----:B------:R-:W-:Y:S01]  /*7f50*/  LEA R78, P4, R79, R3, 0x2 ;  /* 0x000000034f4e7211 */ /* 0x000fe200078810ff */
[----:B------:R-:W1:Y:S02]  /*7f60*/  @!P0 SYNCS.CCTL.IV [UR10+0xe000] ;  /* 0x00e00000ff0089b1 */ /* 0x000e64000800000a */
[----:B-1----:R-:W-:Y:S01]  /*7f70*/  BAR.SYNC.DEFER_BLOCKING 0x0 ;  /* 0x0000000000007b1d */ /* 0x002fe20000010000 */
[----:B------:R-:W-:Y:S01]  /*7f80*/  VIADD R89, R87, UR6 ;  /* 0x0000000657597c36 */ /* 0x000fe20008000000 */
[----:B------:R-:W-:-:S02]  /*7f90*/  LEA.HI.X.SX32 R77, R8, R2, 0x2, P5 ;  /* 0x00000002084d7211 */ /* 0x000fc400028f16ff */
[-C--:B------:R-:W-:Y:S01]  /*7fa0*/  LEA R80, P5, R81, R3.reuse, 0x2 ;  /* 0x0000000351507211 */ /* 0x080fe200078a10ff */
[----:B------:R-:W-:Y:S01]  /*7fb0*/  VIADD R91, R89, UR6 ;  /* 0x00000006595b7c36 */ /* 0x000fe20008000000 */
[-C--:B------:R-:W-:Y:S02]  /*7fc0*/  LEA.HI.X.SX32 R79, R79, R2.reuse, 0x2, P4 ;  /* 0x000000024f4f7211 */ /* 0x080fe400020f16ff */
[-C--:B------:R-:W-:Y:S01]  /*7fd0*/  LEA R82, P4, R83, R3.reuse, 0x2 ;  /* 0x0000000353527211 */ /* 0x080fe200078810ff */
[----:B------:R-:W-:Y:S01]  /*7fe0*/  VIADD R93, R91, UR6 ;  /* 0x000000065b5d7c36 */ /* 0x000fe20008000000 */
[-C--:B------:R-:W-:Y:S01]  /*7ff0*/  LEA.HI.X.SX32 R81, R81, R2.reuse, 0x2, P5 ;  /* 0x0000000251517211 */ /* 0x080fe200028f16ff */
[----:B------:R-:W1:Y:S01]  /*8000*/  LDTM.x64 R4, tmem[UR11] ;  /* 0x0000000b000479ee */ /* 0x000e620008340000 */
[----:B------:R-:W-:Y:S01]  /*8010*/  LEA R84, P5, R85, R3, 0x2 ;  /* 0x0000000355547211 */ /* 0x000fe200078a10ff */
[----:B------:R-:W-:Y:S01]  /*8020*/  VIADD R95, R93, UR6 ;  /* 0x000000065d5f7c36 */ /* 0x000fe20008000000 */
[----:B------:R-:W-:-:S02]  /*8030*/  LEA.HI.X.SX32 R83, R83, R2, 0x2, P4 ;  /* 0x0000000253537211 */ /* 0x000fc400020f16ff */
[-C--:B------:R-:W-:Y:S01]  /*8040*/  LEA R86, P4, R87, R3.reuse, 0x2 ;  /* 0x0000000357567211 */ /* 0x080fe200078810ff */
[----:B------:R-:W-:Y:S01]  /*8050*/  VIADD R97, R95, UR6 ;  /* 0x000000065f617c36 */ /* 0x000fe20008000000 */
[-C--:B------:R-:W-:Y:S02]  /*8060*/  LEA.HI.X.SX32 R85, R85, R2.reuse, 0x2, P5 ;  /* 0x0000000255557211 */ /* 0x080fe400028f16ff */
[-C--:B------:R-:W-:Y:S01]  /*8070*/  LEA R88, P5, R89, R3.reuse, 0x2 ;  /* 0x0000000359587211 */ /* 0x080fe200078a10ff */
[----:B------:R-:W-:Y:S01]  /*8080*/  VIADD R100, R97, UR6 ;  /* 0x0000000661647c36 */ /* 0x000fe20008000000 */
[-C--:B------:R-:W-:Y:S02]  /*8090*/  LEA.HI.X.SX32 R87, R87, R2.reuse, 0x2, P4 ;  /* 0x0000000257577211 */ /* 0x080fe400020f16ff */
[-C--:B------:R-:W-:Y:S01]  /*80a0*/  LEA R90, P4, R91, R3.reuse, 0x2 ;  /* 0x000000035b5a7211 */ /* 0x080fe200078810ff */
[----:B------:R-:W2:Y:S01]  /*80b0*/  @!P0 SYNCS.CCTL.IV [UR10+0xe008] ;  /* 0x00e00800ff0089b1 */ /* 0x000ea2000800000a */
[----:B------:R-:W-:Y:S01]  /*80c0*/  LEA.HI.X.SX32 R89, R89, R2, 0x2, P5 ;  /* 0x0000000259597211 */ /* 0x000fe200028f16ff */
[----:B------:R-:W-:Y:S01]  /*80d0*/  NOP ;  /* 0x0000000000007918 */ /* 0x000fe20000000000 */
[----:B------:R-:W-:-:S02]  /*80e0*/  LEA R92, P5, R93, R3, 0x2 ;  /* 0x000000035d5c7211 */ /* 0x000fc400078a10ff */
[-C--:B------:R-:W-:Y:S02]  /*80f0*/  LEA.HI.X.SX32 R91, R91, R2.reuse, 0x2, P4 ;  /* 0x000000025b5b7211 */ /* 0x080fe400020f16ff */
[-C--:B------:R-:W-:Y:S02]  /*8100*/  LEA R94, P4, R95, R3.reuse, 0x2 ;  /* 0x000000035f5e7211 */ /* 0x080fe400078810ff */
[----:B------:R-:W-:Y:S02]  /*8110*/  ISETP.LT.AND P0, PT, R0, UR15, !P1 ;  /* 0x0000000f00007c0c */ /* 0x000fe4000cf01270 */
[-C--:B------:R-:W-:Y:S02]  /*8120*/  LEA.HI.X.SX32 R93, R93, R2.reuse, 0x2, P5 ;  /* 0x000000025d5d7211 */ /* 0x080fe400028f16ff */
[----:B------:R-:W-:Y:S02]  /*8130*/  LEA R96, P5, R97, R3, 0x2 ;  /* 0x0000000361607211 */ /* 0x000fe400078a10ff */
[----:B------:R-:W-:-:S02]  /*8140*/  LEA.HI.X.SX32 R95, R95, R2, 0x2, P4 ;  /* 0x000000025f5f7211 */ /* 0x000fc400020f16ff */
[C---:B------:R-:W-:Y:S02]  /*8150*/  LEA R98, P4, R100.reuse, R3, 0x2 ;  /* 0x0000000364627211 */ /* 0x040fe400078810ff */
[-C--:B------:R-:W-:Y:S02]  /*8160*/  LEA.HI.X.SX32 R97, R97, R2.reuse, 0x2, P5 ;  /* 0x0000000261617211 */ /* 0x080fe400028f16ff */
[----:B------:R-:W-:Y:S01]  /*8170*/  ISETP.LT.AND P5, PT, R99, UR15, !P1 ;  /* 0x0000000f63007c0c */ /* 0x000fe2000cfa1270 */
[----:B-1----:R1:W-:Y:S01]  /*8180*/  @P0 STG.E desc[UR16][R68.64], R4 ;  /* 0x0000000444000986 */ /* 0x0023e2000c101910 */
[C---:B------:R-:W-:Y:S01]  /*8190*/  LEA.HI.X.SX32 R99, R100.reuse, R2, 0x2, P4 ;  /* 0x0000000264637211 */ /* 0x040fe200020f16ff */
[----:B------:R-:W-:Y:S01]  /*81a0*/  VIADD R100, R100, UR6 ;  /* 0x0000000664647c36 */ /* 0x000fe20008000000 */
[----:B------:R-:W-:Y:S01]  /*81b0*/  ISETP.LT.AND P4, PT, R101, UR15, !P1 ;  /* 0x0000000f65007c0c */ /* 0x000fe2000cf81270 */
[----:B------:R-:W-:Y:S01]  /*81c0*/  VIADD R101, R0, 0x5 ;  /* 0x0000000500657836 */ /* 0x000fe20000000000 */
[----:B------:R3:W-:Y:S01]  /*81d0*/  @P2 STG.E desc[UR16][R70.64], R5 ;  /* 0x0000000546002986 */ /* 0x0007e2000c101910 */
[----:B------:R-:W-:Y:S01]  /*81e0*/  ISETP.LT.AND P2, PT, R102, UR15, !P1 ;  /* 0x0000000f66007c0c */ /* 0x000fe2000cf41270 */
[----:B------:R-:W-:Y:S01]  /*81f0*/  VIADD R102, R0, 0x8 ;  /* 0x0000000800667836 */ /* 0x000fe20000000000 */
[----:B------:R-:W-:Y:S01]  /*8200*/  ISETP.GE.U32.AND P6, PT, R128, 0x20, PT ;  /* 0x000000208000780c */ /* 0x000fe20003fc6070 */
[----:B------:R4:W-:Y:S01]  /*8210*/  @P3 STG.E desc[UR16][R72.64], R6 ;  /* 0x0000000648003986 */ /* 0x0009e2000c101910 */
[----:B------:R-:W-:Y:S01]  /*8220*/  ISETP.LT.AND P0, PT, R101, UR15, !P1 ;  /* 0x0000000f65007c0c */ /* 0x000fe2000cf01270 */
[----:B------:R-:W-:-:S02]  /*8230*/  VIADD R101, R0, 0x7 ;  /* 0x0000000700657836 */ /* 0x000fc40000000000 */
[----:B------:R5:W-:Y:S01]  /*8240*/  @P5 STG.E desc[UR16][R74.64], R7 ;  /* 0x000000074a005986 */ /* 0x000be2000c101910 */
[----:B------:R-:W-:Y:S01]  /*8250*/  ISETP.LT.AND P5, PT, R102, UR15, !P1 ;  /* 0x0000000f66007c0c */ /* 0x000fe2000cfa1270 */
[C---:B-1----:R-:W-:Y:S01]  /*8260*/  VIADD R4, R0.reuse, 0xb ;  /* 0x0000000b00047836 */ /* 0x042fe20000000000 */
[----:B------:R-:W-:Y:S01]  /*8270*/  ISETP.LT.AND P3, PT, R101, UR15, !P1 ;  /* 0x0000000f65007c0c */ /* 0x000fe2000cf61270 */
[C---:B------:R-:W-:Y:S01]  /*8280*/  VIADD R101, R0.reuse, 0x9 ;  /* 0x0000000900657836 */ /* 0x040fe20000000000 */
[----:B------:R1:W-:Y:S01]  /*8290*/  @P4 STG.E desc[UR16][R76.64], R8 ;  /* 0x000000084c004986 */ /* 0x0003e2000c101910 */
[C---:B---3--:R-:W-:Y:S02]  /*82a0*/  VIADD R5, R0.reuse, 0xa ;  /* 0x0000000a00057836 */ /* 0x048fe40000000000 */
[C---:B----4-:R-:W-:Y:S01]  /*82b0*/  VIADD R6, R0.reuse, 0x13 ;  /* 0x0000001300067836 */ /* 0x050fe20000000000 */
[----:B------:R-:W-:Y:S01]  /*82c0*/  ISETP.LT.AND P4, PT, R101, UR15, !P1 ;  /* 0x0000000f65007c0c */ /* 0x000fe2000cf81270 */
[----:B------:R3:W-:Y:S01]  /*82d0*/  @P0 STG.E desc[UR16][R78.64], R9 ;  /* 0x000000094e000986 */ /* 0x0007e2000c101910 */
[----:B------:R-:W-:Y:S01]  /*82e0*/  ISETP.LT.AND P0, PT, R5, UR15, !P1 ;  /* 0x0000000f05007c0c */ /* 0x000fe2000cf01270 */
[----:B------:R-:W-:-:S02]  /*82f0*/  VIADD R5, R0, 0xc ;  /* 0x0000000c00057836 */ /* 0x000fc40000000000 */
[----:B------:R4:W-:Y:S01]  /*8300*/  @P2 STG.E desc[UR16][R80.64], R10 ;  /* 0x0000000a50002986 */ /* 0x0009e2000c101910 */
[----:B------:R-:W-:Y:S01]  /*8310*/  ISETP.LT.AND P2, PT, R4, UR15, !P1 ;  /* 0x0000000f04007c0c */ /* 0x000fe2000cf41270 */
[C---:B------:R-:W-:Y:S02]  /*8320*/  VIADD R4, R0.reuse, 0xd ;  /* 0x0000000d00047836 */ /* 0x040fe40000000000 */
[----:B------:R1:W-:Y:S01]  /*8330*/  @P3 STG.E desc[UR16][R82.64], R11 ;  /* 0x0000000b52003986 */ /* 0x0003e2000c101910 */
[----:B------:R-:W-:Y:S01]  /*8340*/  ISETP.LT.AND P3, PT, R5, UR15, !P1 ;  /* 0x0000000f05007c0c */ /* 0x000fe2000cf61270 */
[----:B------:R-:W-:Y:S02]  /*8350*/  VIADD R5, R0, 0xe ;  /* 0x0000000e00057836 */ /* 0x000fe40000000000 */
[----:B------:R1:W-:Y:S01]  /*8360*/  @P5 STG.E desc[UR16][R84.64], R12 ;  /* 0x0000000c54005986 */ /* 0x0003e2000c101910 */
[----:B------:R-:W-:Y:S01]  /*8370*/  ISETP.LT.AND P5, PT, R4, UR15, !P1 ;  /* 0x0000000f04007c0c */ /* 0x000fe2000cfa1270 */
[----:B------:R-:W-:-:S02]  /*8380*/  VIADD R4, R0, 0xf ;  /* 0x0000000f00047836 */ /* 0x000fc40000000000 */
[----:B------:R1:W-:Y:S01]  /*8390*/  @P4 STG.E desc[UR16][R86.64], R13 ;  /* 0x0000000d56004986 */ /* 0x0003e2000c101910 */
[----:B------:R-:W-:Y:S01]  /*83a0*/  ISETP.LT.AND P4, PT, R5, UR15, !P1 ;  /* 0x0000000f05007c0c */ /* 0x000fe2000cf81270 */
[----:B------:R-:W-:Y:S02]  /*83b0*/  VIADD R5, R0, 0x10 ;  /* 0x0000001000057836 */ /* 0x000fe40000000000 */
[----:B------:R-:W-:Y:S01]  /*83c0*/  @P0 STG.E desc[UR16][R88.64], R14 ;  /* 0x0000000e58000986 */ /* 0x000fe2000c101910 */
[----:B------:R-:W-:Y:S01]  /*83d0*/  ISETP.LT.AND P0, PT, R4, UR15, !P1 ;  /* 0x0000000f04007c0c */ /* 0x000fe2000cf01270 */
[----:B------:R-:W-:Y:S02]  /*83e0*/  VIADD R4, R0, 0x11 ;  /* 0x0000001100047836 */ /* 0x000fe40000000000 */
[----:B------:R-:W-:Y:S01]  /*83f0*/  @P2 STG.E desc[UR16][R90.64], R15 ;  /* 0x0000000f5a002986 */ /* 0x000fe2000c101910 */
[----:B------:R-:W-:Y:S01]  /*8400*/  ISETP.LT.AND P2, PT, R5, UR15, !P1 ;  /* 0x0000000f05007c0c */ /* 0x000fe2000cf41270 */
[----:B-----5:R-:W-:-:S02]  /*8410*/  VIADD R7, R100, UR6 ;  /* 0x0000000664077c36 */ /* 0x020fc40008000000 */
[----:B------:R5:W-:Y:S01]  /*8420*/  @P3 STG.E desc[UR16][R92.64], R16 ;  /* 0x000000105c003986 */ /* 0x000be2000c101910 */
[----:B------:R-:W-:Y:S01]  /*8430*/  ISETP.LT.AND P3, PT, R4, UR15, !P1 ;  /* 0x0000000f04007c0c */ /* 0x000fe2000cf61270 */
[C---:B------:R-:W-:Y:S02]  /*8440*/  VIADD R4, R0.reuse, 0x12 ;  /* 0x0000001200047836 */ /* 0x040fe40000000000 */
[----:B------:R-:W-:Y:S01]  /*8450*/  @P5 STG.E desc[UR16][R94.64], R17 ;  /* 0x000000115e005986 */ /* 0x000fe2000c101910 */
[----:B-1----:R-:W-:Y:S02]  /*8460*/  VIADD R8, R0, 0x14 ;  /* 0x0000001400087836 */ /* 0x002fe40000000000 */
[----:B------:R-:W-:Y:S01]  /*8470*/  ISETP.LT.AND P5, PT, R4, UR15, !P1 ;  /* 0x0000000f04007c0c */ /* 0x000fe2000cfa1270 */
[----:B------:R-:W-:Y:S01]  /*8480*/  @P4 STG.E desc[UR16][R96.64], R18 ;  /* 0x0000001260004986 */ /* 0x000fe2000c101910 */
[----:B------:R-:W-:Y:S01]  /*8490*/  LEA R4, P4, R100, R3, 0x2 ;  /* 0x0000000364047211 */ /* 0x000fe200078810ff */
[----:B---3--:R-:W-:-:S02]  /*84a0*/  VIADD R9, R7, UR6 ;  /* 0x0000000607097c36 */ /* 0x008fc40008000000 */
[----:B------:R-:W-:Y:S01]  /*84b0*/  @P0 STG.E desc[UR16][R98.64], R19 ;  /* 0x0000001362000986 */ /* 0x000fe2000c101910 */
[-C--:B------:R-:W-:Y:S01]  /*84c0*/  LEA.HI.X.SX32 R5, R100, R2.reuse, 0x2, P4 ;  /* 0x0000000264057211 */ /* 0x080fe200020f16ff */
[----:B----4-:R-:W-:Y:S01]  /*84d0*/  VIADD R10, R0, 0x15 ;  /* 0x00000015000a7836 */ /* 0x010fe20000000000 */
[----:B------:R-:W-:Y:S01]  /*84e0*/  ISETP.LT.AND P0, PT, R6, UR15, !P1 ;  /* 0x0000000f06007c0c */ /* 0x000fe2000cf01270 */
[----:B------:R-:W-:Y:S01]  /*84f0*/  VIADD R11, R9, UR6 ;  /* 0x00000006090b7c36 */ /* 0x000fe20008000000 */
[CC--:B------:R-:W-:Y:S01]  /*8500*/  LEA R6, P4, R7.reuse, R3.reuse, 0x2 ;  /* 0x0000000307067211 */ /* 0x0c0fe200078810ff */
[----:B------:R1:W-:Y:S01]  /*8510*/  @P2 STG.E desc[UR16][R4.64], R20 ;  /* 0x0000001404002986 */ /* 0x0003e2000c101910 */
[----:B------:R-:W-:Y:S01]  /*8520*/  ISETP.LT.AND P2, PT, R8, UR15, !P1 ;  /* 0x0000000f08007c0c */ /* 0x000fe2000cf41270 */
[C---:B------:R-:W-:Y:S01]  /*8530*/  VIADD R12, R0.reuse, 0x17 ;  /* 0x00000017000c7836 */ /* 0x040fe20000000000 */
[----:B------:R-:W-:Y:S01]  /*8540*/  LEA.HI.X.SX32 R7, R7, R2, 0x2, P4 ;  /* 0x0000000207077211 */ /* 0x000fe200020f16ff */
[C---:B------:R-:W-:Y:S01]  /*8550*/  VIADD R13, R0.reuse, 0x18 ;  /* 0x00000018000d7836 */ /* 0x040fe20000000000 */
[----:B------:R-:W-:Y:S01]  /*8560*/  LEA R8, P4, R9, R3, 0x2 ;  /* 0x0000000309087211 */ /* 0x000fe200078810ff */
[----:B-----5:R-:W-:-:S02]  /*8570*/  VIADD R16, R0, 0x3e ;  /* 0x0000003e00107836 */ /* 0x020fc40000000000 */
[----:B------:R3:W-:Y:S01]  /*8580*/  @P3 STG.E desc[UR16][R6.64], R21 ;  /* 0x0000001506003986 */ /* 0x0007e2000c101910 */
[-C--:B------:R-:W-:Y:S02]  /*8590*/  LEA.HI.X.SX32 R9, R9, R2.reuse, 0x2, P4 ;  /* 0x0000000209097211 */ /* 0x080fe400020f16ff */
[----:B------:R-:W-:Y:S01]  /*85a0*/  ISETP.LT.AND P3, PT, R10, UR15, !P1 ;  /* 0x0000000f0a007c0c */ /* 0x000fe2000cf61270 */
[----:B-1----:R-:W-:Y:S01]  /*85b0*/  VIADD R4, R0, 0x16 ;  /* 0x0000001600047836 */ /* 0x002fe20000000000 */
[CC--:B------:R-:W-:Y:S01]  /*85c0*/  LEA R10, P4, R11.reuse, R3.reuse, 0x2 ;  /* 0x000000030b0a7211 */ /* 0x0c0fe200078810ff */
[C---:B------:R-:W-:Y:S01]  /*85d0*/  VIADD R5, R11.reuse, UR6 ;  /* 0x000000060b057c36 */ /* 0x040fe20008000000 */
[----:B------:R1:W-:Y:S02]  /*85e0*/  @P5 STG.E desc[UR16][R8.64], R22 ;  /* 0x0000001608005986 */ /* 0x0003e4000c101910 */
[-C--:B------:R-:W-:Y:S02]  /*85f0*/  LEA.HI.X.SX32 R11, R11, R2.reuse, 0x2, P4 ;  /* 0x000000020b0b7211 */ /* 0x080fe400020f16ff */
[----:B------:R-:W-:Y:S01]  /*8600*/  ISETP.LT.AND P4, PT, R4, UR15, !P1 ;  /* 0x0000000f04007c0c */ /* 0x000fe2000cf81270 */
[C---:B---3--:R-:W-:Y:S01]  /*8610*/  VIADD R7, R5.reuse, UR6 ;  /* 0x0000000605077c36 */ /* 0x048fe20008000000 */
[----:B------:R-:W-:Y:S01]  /*8620*/  LEA R4, P5, R5, R3, 0x2 ;  /* 0x0000000305047211 */ /* 0x000fe200078a10ff */
[----:B------:R3:W-:Y:S01]  /*8630*/  @P0 STG.E desc[UR16][R10.64], R23 ;  /* 0x000000170a000986 */ /* 0x0007e2000c101910 */
[----:B------:R-:W-:Y:S01]  /*8640*/  ISETP.LT.AND P0, PT, R12, UR15, !P1 ;  /* 0x0000000f0c007c0c */ /* 0x000fe2000cf01270 */
[----:B------:R-:W-:Y:S01]  /*8650*/  VIADD R12, R7, UR6 ;  /* 0x00000006070c7c36 */ /* 0x000fe20008000000 */
[----:B------:R-:W-:-:S02]  /*8660*/  LEA.HI.X.SX32 R5, R5, R2, 0x2, P5 ;  /* 0x0000000205057211 */ /* 0x000fc400028f16ff */
[----:B------:R-:W-:-:S03]  /*8670*/  LEA R6, P5, R7, R3, 0x2 ;  /* 0x0000000307067211 */ /* 0x000fc600078a10ff */
[----:B------:R4:W-:Y:S01]  /*8680*/  @P2 STG.E desc[UR16][R4.64], R24 ;  /* 0x0000001804002986 */ /* 0x0009e2000c101910 */
[-C--:B------:R-:W-:Y:S02]  /*8690*/  LEA.HI.X.SX32 R7, R7, R2.reuse, 0x2, P5 ;  /* 0x0000000207077211 */ /* 0x080fe400028f16ff */
[-C--:B-1----:R-:W-:Y:S01]  /*86a0*/  LEA R8, P5, R12, R3.reuse, 0x2 ;  /* 0x000000030c087211 */ /* 0x082fe200078a10ff */
[----:B---3--:R-:W-:Y:S01]  /*86b0*/  VIADD R10, R0, 0x19 ;  /* 0x00000019000a7836 */ /* 0x008fe20000000000 */
[----:B------:R-:W-:Y:S01]  /*86c0*/  ISETP.LT.AND P2, PT, R13, UR15, !P1 ;  /* 0x0000000f0d007c0c */ /* 0x000fe2000cf41270 */
[C---:B------:R-:W-:Y:S01]  /*86d0*/  VIADD R11, R12.reuse, UR6 ;  /* 0x000000060c0b7c36 */ /* 0x040fe20008000000 */
[-C--:B------:R-:W-:Y:S01]  /*86e0*/  LEA.HI.X.SX32 R9, R12, R2.reuse, 0x2, P5 ;  /* 0x000000020c097211 */ /* 0x080fe200028f16ff */
[----:B------:R1:W-:Y:S01]  /*86f0*/  @P3 STG.E desc[UR16][R6.64], R25 ;  /* 0x0000001906003986 */ /* 0x0003e2000c101910 */
[----:B------:R-:W-:Y:S01]  /*8700*/  ISETP.LT.AND P3, PT, R10, UR15, !P1 ;  /* 0x0000000f0a007c0c */ /* 0x000fe2000cf61270 */
[C---:B------:R-:W-:Y:S01]  /*8710*/  VIADD R12, R0.reuse, 0x1a ;  /* 0x0000001a000c7836 */ /* 0x040fe20000000000 */
[C---:B------:R-:W-:Y:S01]  /*8720*/  LEA R10, P5, R11.reuse, R3, 0x2 ;  /* 0x000000030b0a7211 */ /* 0x040fe200078a10ff */
[C---:B----4-:R-:W-:Y:S01]  /*8730*/  VIADD R5, R11.reuse, UR6 ;  /* 0x000000060b057c36 */ /* 0x050fe20008000000 */
[----:B------:R3:W-:Y:S01]  /*8740*/  @P4 STG.E desc[UR16][R8.64], R26 ;  /* 0x0000001a08004986 */ /* 0x0007e2000c101910 */
[----:B------:R-:W-:Y:S01]  /*8750*/  VIADD R13, R0, 0x1b ;  /* 0x0000001b000d7836 */ /* 0x000fe20000000000 */
[----:B------:R-:W-:-:S02]  /*8760*/  LEA.HI.X.SX32 R11, R11, R2, 0x2, P5 ;  /* 0x000000020b0b7211 */ /* 0x000fc400028f16ff */
[----:B------:R-:W-:Y:S01]  /*8770*/  ISETP.LT.AND P4, PT, R12, UR15, !P1 ;  /* 0x0000000f0c007c0c */ /* 0x000fe2000cf81270 */
[C---:B------:R-:W-:Y:S01]  /*8780*/  VIADD R12, R5.reuse, UR6 ;  /* 0x00000006050c7c36 */ /* 0x040fe20008000000 */
[-C--:B------:R-:W-:Y:S01]  /*8790*/  LEA R4, P5, R5, R3.reuse, 0x2 ;  /* 0x0000000305047211 */ /* 0x080fe200078a10ff */
[----:B------:R4:W-:Y:S01]  /*87a0*/  @P0 STG.E desc[UR16][R10.64], R27 ;  /* 0x0000001b0a000986 */ /* 0x0009e2000c101910 */
[----:B------:R-:W-:Y:S01]  /*87b0*/  ISETP.LT.AND P0, PT, R13, UR15, !P1 ;  /* 0x0000000f0d007c0c */ /* 0x000fe2000cf01270 */
[----:B------:R-:W-:Y:S01]  /*87c0*/  VIADD R13, R0, 0x1e ;  /* 0x0000001e000d7836 */ /* 0x000fe20000000000 */
[-C--:B------:R-:W-:Y:S02]  /*87d0*/  LEA.HI.X.SX32 R5, R5, R2.reuse, 0x2, P5 ;  /* 0x0000000205057211 */ /* 0x080fe400028f16ff */
[-C--:B-1----:R-:W-:Y:S01]  /*87e0*/  LEA R6, P5, R12, R3.reuse, 0x2 ;  /* 0x000000030c067211 */ /* 0x082fe200078a10ff */
[----:B---3--:R-:W-:Y:S02]  /*87f0*/  VIADD R8, R0, 0x1c ;  /* 0x0000001c00087836 */ /* 0x008fe40000000000 */
[C---:B------:R-:W-:Y:S01]  /*8800*/  VIADD R9, R12.reuse, UR6 ;  /* 0x000000060c097c36 */ /* 0x040fe20008000000 */
[-C--:B------:R-:W-:Y:S01]  /*8810*/  LEA.HI.X.SX32 R7, R12, R2.reuse, 0x2, P5 ;  /* 0x000000020c077211 */ /* 0x080fe200028f16ff */
[----:B------:R1:W-:Y:S01]  /*8820*/  @P2 STG.E desc[UR16][R4.64], R28 ;  /* 0x0000001c04002986 */ /* 0x0003e2000c101910 */
[----:B------:R-:W-:Y:S01]  /*8830*/  ISETP.LT.AND P2, PT, R8, UR15, !P1 ;  /* 0x0000000f08007c0c */ /* 0x000fe2000cf41270 */
[----:B------:R-:W-:Y:S01]  /*8840*/  VIADD R12, R0, 0x1d ;  /* 0x0000001d000c7836 */ /* 0x000fe20000000000 */
[C---:B------:R-:W-:Y:S01]  /*8850*/  LEA R8, P5, R9.reuse, R3, 0x2 ;  /* 0x0000000309087211 */ /* 0x040fe200078a10ff */
[C---:B----4-:R-:W-:Y:S01]  /*8860*/  VIADD R11, R9.reuse, UR6 ;  /* 0x00000006090b7c36 */ /* 0x050fe20008000000 */
[----:B------:R3:W-:Y:S02]  /*8870*/  @P3 STG.E desc[UR16][R6.64], R29 ;  /* 0x0000001d06003986 */ /* 0x0007e4000c101910 */
        /* <DEDUP_REMOVED lines=175> */
[----:B------:R-:W-:Y:S01]  /*9370*/  VIADD R12, R0, 0x3b ;  /* 0x0000003b000c7836 */ /* 0x000fe20000000000 */
[----:B------:R-:W-:Y:S01]  /*9380*/  ISETP.LT.AND P4, PT, R4, UR15, !P1 ;  /* 0x0000000f04007c0c */ /* 0x000fe2000cf81270 */
[C---:B----4-:R-:W-:Y:S01]  /*9390*/  VIADD R7, R5.reuse, UR6 ;  /* 0x0000000605077c36 */ /* 0x050fe20008000000 */
        /* <DEDUP_REMOVED lines=8> */
[CC--:B-1----:R-:W-:Y:S01]  /*9420*/  LEA R8, P5, R12.reuse, R3.reuse, 0x2 ;  /* 0x000000030c087211 */ /* 0x0c2fe200078a10ff */
[----:B---3--:R-:W-:Y:S01]  /*9430*/  VIADD R11, R12, UR6 ;  /* 0x000000060c0b7c36 */ /* 0x008fe20008000000 */
[----:B------:R-:W-:Y:S01]  /*9440*/  ISETP.LT.AND P2, PT, R13, UR15, !P1 ;  /* 0x0000000f0d007c0c */ /* 0x000fe2000cf41270 */
[----:B------:R-:W-:Y:S01]  /*9450*/  VIADD R10, R0, 0x3d ;  /* 0x0000003d000a7836 */ /* 0x000fe20000000000 */
[-C--:B------:R-:W-:Y:S01]  /*9460*/  LEA.HI.X.SX32 R9, R12, R2.reuse, 0x2, P5 ;  /* 0x000000020c097211 */ /* 0x080fe200028f16ff */
[----:B------:R-:W-:Y:S01]  /*9470*/  VIADD R13, R11, UR6 ;  /* 0x000000060b0d7c36 */ /* 0x000fe20008000000 */
[----:B------:R1:W-:Y:S02]  /*9480*/  @P3 STG.E desc[UR16][R6.64], R61 ;  /* 0x0000003d06003986 */ /* 0x0003e4000c101910 */
[----:B------:R-:W-:Y:S01]  /*9490*/  ISETP.LT.AND P3, PT, R10, UR15, !P1 ;  /* 0x0000000f0a007c0c */ /* 0x000fe2000cf61270 */
[----:B------:R-:W-:Y:S01]  /*94a0*/  VIADD R14, R13, UR6 ;  /* 0x000000060d0e7c36 */ /* 0x000fe20008000000 */
[-C--:B------:R-:W-:Y:S01]  /*94b0*/  LEA R10, P5, R11, R3.reuse, 0x2 ;  /* 0x000000030b0a7211 */ /* 0x080fe200078a10ff */
[----:B------:R3:W-:Y:S01]  /*94c0*/  @P4 STG.E desc[UR16][R8.64], R62 ;  /* 0x0000003e08004986 */ /* 0x0007e2000c101910 */
[----:B----4-:R-:W-:Y:S01]  /*94d0*/  LEA R4, P4, R13, R3, 0x2 ;  /* 0x000000030d047211 */ /* 0x010fe200078810ff */
[----:B------:R-:W-:Y:S01]  /*94e0*/  VIADD R15, R14, UR6 ;  /* 0x000000060e0f7c36 */ /* 0x000fe20008000000 */
[----:B------:R-:W-:-:S02]  /*94f0*/  LEA.HI.X.SX32 R11, R11, R2, 0x2, P5 ;  /* 0x000000020b0b7211 */ /* 0x000fc400028f16ff */
[-C--:B------:R-:W-:Y:S01]  /*9500*/  LEA R12, P5, R14, R3.reuse, 0x2 ;  /* 0x000000030e0c7211 */ /* 0x080fe200078a10ff */
[----:B-1----:R-:W-:Y:S01]  /*9510*/  VIADD R7, R0, 0x3f ;  /* 0x0000003f00077836 */ /* 0x002fe20000000000 */
[-C--:B------:R-:W-:Y:S01]  /*9520*/  LEA.HI.X.SX32 R5, R13, R2.reuse, 0x2, P4 ;  /* 0x000000020d057211 */ /* 0x080fe200020f16ff */
[C---:B------:R-:W-:Y:S01]  /*9530*/  VIADD R0, R15.reuse, UR6 ;  /* 0x000000060f007c36 */ /* 0x040fe20008000000 */
[----:B------:R-:W-:Y:S01]  /*9540*/  LEA.HI.X.SX32 R13, R14, R2, 0x2, P5 ;  /* 0x000000020e0d7211 */ /* 0x000fe200028f16ff */
[----:B------:R1:W-:Y:S01]  /*9550*/  @P0 STG.E desc[UR16][R10.64], R63 ;  /* 0x0000003f0a000986 */ /* 0x0003e2000c101910 */
[----:B------:R-:W-:Y:S02]  /*9560*/  LEA R6, P5, R15, R3, 0x2 ;  /* 0x000000030f067211 */ /* 0x000fe400078a10ff */
[----:B------:R-:W-:Y:S01]  /*9570*/  ISETP.LT.AND P4, PT, R16, UR15, !P1 ;  /* 0x0000000f10007c0c */ /* 0x000fe2000cf81270 */
[----:B------:R1:W-:Y:S01]  /*9580*/  @P2 STG.E desc[UR16][R4.64], R64 ;  /* 0x0000004004002986 */ /* 0x0003e2000c101910 */
[----:B------:R-:W-:-:S02]  /*9590*/  ISETP.LT.AND P1, PT, R7, UR15, !P1 ;  /* 0x0000000f07007c0c */ /* 0x000fc4000cf21270 */
[----:B------:R-:W-:Y:S01]  /*95a0*/  LEA.HI.X.SX32 R7, R15, R2, 0x2, P5 ;  /* 0x000000020f077211 */ /* 0x000fe200028f16ff */
[----:B------:R1:W-:Y:S01]  /*95b0*/  @P3 STG.E desc[UR16][R12.64], R65 ;  /* 0x000000410c003986 */ /* 0x0003e2000c101910 */
[----:B---3--:R-:W-:-:S04]  /*95c0*/  LEA R8, P5, R0, R3, 0x2 ;  /* 0x0000000300087211 */ /* 0x008fc800078a10ff */
[----:B------:R-:W-:-:S03]  /*95d0*/  LEA.HI.X.SX32 R9, R0, R2, 0x2, P5 ;  /* 0x0000000200097211 */ /* 0x000fc600028f16ff */
[----:B------:R1:W-:Y:S04]  /*95e0*/  @P4 STG.E desc[UR16][R6.64], R66 ;  /* 0x0000004206004986 */ /* 0x0003e8000c101910 */
[----:B------:R1:W-:Y:S01]  /*95f0*/  @P1 STG.E desc[UR16][R8.64], R67 ;  /* 0x0000004308001986 */ /* 0x0003e2000c101910 */
[----:B--2---:R-:W-:Y:S06]  /*9600*/  BAR.SYNC.DEFER_BLOCKING 0x0 ;  /* 0x0000000000007b1d */ /* 0x004fec0000010000 */
[----:B------:R-:W-:Y:S05]  /*9610*/  @P6 BRA `(.L_x_14) ;  /* 0x0000000000a06947 */ /* 0x000fea0003800000 */
[----:B------:R-:W2:Y:S01]  /*9620*/  S2UR UR5, SR_CgaCtaId ;  /* 0x00000000000579c3 */ /* 0x000ea20000008800 */
[----:B------:R-:W-:Y:S01]  /*9630*/  NOP ;  /* 0x0000000000007918 */ /* 0x000fe20000000000 */
[----:B------:R-:W-:Y:S01]  /*9640*/  UMOV UR4, 0x50 ;  /* 0x0000005000047882 */ /* 0x000fe20000000000 */
[----:B------:R-:W-:Y:S02]  /*9650*/  IMAD.U32 R0, RZ, RZ, UR18 ;  /* 0x00000012ff007e24 */ /* 0x000fe4000f8e00ff */
[----:B------:R-:W-:Y:S02]  /*9660*/  IMAD.MOV.U32 R3, RZ, RZ, 0xf ;  /* 0x0000000fff037424 */ /* 0x000fe400078e00ff */
[----:B-1----:R-:W-:Y:S01]  /*9670*/  IMAD.MOV.U32 R7, RZ, RZ, 0x1 ;  /* 0x00000001ff077424 */ /* 0x002fe200078e00ff */
[----:B------:R-:W-:-:S04]  /*9680*/  LOP3.LUT R0, R0, 0xffff, RZ, 0xc0, !PT ;  /* 0x0000ffff00007812 */ /* 0x000fc800078ec0ff */
[----:B------:R-:W-:-:S05]  /*9690*/  SHF.R.U32.HI R0, RZ, 0x5, R0 ;  /* 0x00000005ff007819 */ /* 0x000fca0000011600 */
[----:B------:R-:W-:Y:S01]  /*96a0*/  VIADD R2, R0, 0x10 ;  /* 0x0000001000027836 */ /* 0x000fe20000000000 */
[----:B------:R-:W-:Y:S01]  /*96b0*/  SHF.L.U32 R0, R3, R0, RZ ;  /* 0x0000000003007219 */ /* 0x000fe200000006ff */
[----:B--2---:R-:W-:-:S03]  /*96c0*/  ULEA UR6, UR5, UR4, 0x18 ;  /* 0x0000000405067291 */ /* 0x004fc6000f8ec0ff */
[----:B------:R-:W-:-:S04]  /*96d0*/  SHF.L.U32 R3, R7, R2, RZ ;  /* 0x0000000207037219 */ /* 0x000fc800000006ff */
[----:B------:R-:W-:Y:S02]  /*96e0*/  LOP3.LUT R0, R3, R0, RZ, 0xfc, !PT ;  /* 0x0000000003007212 */ /* 0x000fe400078efcff */
[----:B------:R-:W1:Y:S02]  /*96f0*/  LDS R5, [UR6] ;  /* 0x00000006ff057984 */ /* 0x000e640008000800 */
[C---:B------:R-:W-:Y:S02]  /*9700*/  LOP3.LUT R2, R0.reuse, 0xffff, RZ, 0xc0, !PT ;  /* 0x0000ffff00027812 */ /* 0x040fe400078ec0ff */
[----:B-1----:R-:W-:-:S04]  /*9710*/  LOP3.LUT R3, R0, 0xffff, R5, 0x80, !PT ;  /* 0x0000ffff00037812 */ /* 0x002fc800078e8005 */
[----:B------:R-:W-:-:S13]  /*9720*/  ISETP.NE.AND P0, PT, R3, R2, PT ;  /* 0x000000020300720c */ /* 0x000fda0003f05270 */
[----:B------:R-:W-:Y:S05]  /*9730*/  @P0 BRA `(.L_x_15) ;  /* 0x0000000000500947 */ /* 0x000fea0003800000 */
[----:B------:R-:W-:Y:S02]  /*9740*/  SHF.R.U32.HI R5, RZ, 0x10, R5 ;  /* 0x00000010ff057819 */ /* 0x000fe40000011605 */
[----:B------:R-:W-:-:S04]  /*9750*/  SHF.R.U32.HI R2, RZ, 0x10, R0 ;  /* 0x00000010ff027819 */ /* 0x000fc80000011600 */
[----:B------:R-:W-:-:S04]  /*9760*/  LOP3.LUT R5, R5, R2, RZ, 0xc0, !PT ;  /* 0x0000000205057212 */ /* 0x000fc800078ec0ff */
[----:B------:R-:W-:-:S13]  /*9770*/  ISETP.NE.AND P0, PT, R5, R2, PT ;  /* 0x000000020500720c */ /* 0x000fda0003f05270 */
[----:B------:R-:W-:Y:S05]  /*9780*/  @P0 BRA `(.L_x_16) ;  /* 0x0000000000300947 */ /* 0x000fea0003800000 */
[----:B------:R-:W-:Y:S01]  /*9790*/  R2UR UR4, R0 ;  /* 0x00000000000472ca */ /* 0x000fe200000e0000 */
[----:B------:R-:W-:Y:S01]  /*97a0*/  VOTEU.ANY UR5, UPT, PT ;  /* 0x0000000000057886 */ /* 0x000fe200038e0100 */
[----:B------:R-:W1:Y:S01]  /*97b0*/  S2R R0, SR_LANEID ;  /* 0x0000000000007919 */ /* 0x000e620000000000 */
[----:B------:R-:W-:-:S10]  /*97c0*/  UFLO.U32 UR5, UR5 ;  /* 0x00000005000572bd */ /* 0x000fd400080e0000 */
[----:B------:R-:W-:-:S06]  /*97d0*/  ULOP3.LUT UR4, URZ, UR4, URZ, 0x33, !UPT ;  /* 0x00000004ff047292 */ /* 0x000fcc000f8e33ff */
[----:B------:R-:W-:-:S04]  /*97e0*/  IMAD.U32 R2, RZ, RZ, UR4 ;  /* 0x00000004ff027e24 */ /* 0x000fc8000f8e00ff */
[----:B------:R-:W2:Y:S02]  /*97f0*/  REDUX UR7, R2 ;  /* 0x00000000020773c4 */ /* 0x000ea40000000000 */
[----:B------:R3:W-:Y:S01]  /*9800*/  UTCATOMSWS.AND URZ, UR4 ;  /* 0x0000000400ff79e3 */ /* 0x0007e20008000000 */
[----:B-1----:R-:W-:Y:S01]  /*9810*/  ISETP.EQ.U32.AND P0, PT, R0, UR5, PT ;  /* 0x0000000500007c0c */ /* 0x002fe2000bf02070 */
[----:B--2---:R-:W-:-:S12]  /*9820*/  IMAD.U32 R0, RZ, RZ, UR7 ;  /* 0x00000007ff007e24 */ /* 0x004fd8000f8e00ff */
[----:B------:R3:W-:Y:S01]  /*9830*/  @P0 ATOMS.AND RZ, [UR6], R0 ;  /* 0x00000000ffff098c */ /* 0x0007e2000a800006 */
[----:B------:R-:W-:Y:S05]  /*9840*/  BRA `(.L_x_14) ;  /* 0x0000000000147947 */ /* 0x000fea0003800000 */
.L_x_16:
[----:B------:R-:W-:-:S07]  /*9850*/  MOV R2, 0x9870 ;  /* 0x0000987000027802 */ /* 0x000fce0000000f00 */
[----:B------:R-:W-:Y:S05]  /*9860*/  CALL.REL.NOINC `($__internal_0_$__cuda_sm10x_tcgen05_guardrail_trap_col_being_dealloced_not_returned_by_alloc) ;  /* 0x00000000002c7944 */ /* 0x000fea0003c00000 */
[----:B------:R-:W-:Y:S05]  /*9870*/  BRA `(.L_x_14) ;  /* 0x0000000000087947 */ /* 0x000fea0003800000 */
.L_x_15:
[----:B------:R-:W-:-:S07]  /*9880*/  MOV R2, 0x98a0 ;  /* 0x000098a000027802 */ /* 0x000fce0000000f00 */
[----:B------:R-:W-:Y:S05]  /*9890*/  CALL.REL.NOINC `($__internal_2_$__cuda_sm10x_tcgen05_guardrail_trap_unallocated_columns_being_dealloced) ;  /* 0x0000000000387944 */ /* 0x000fea0003c00000 */
.L_x_14:
[----:B------:R-:W-:Y:S01]  /*98a0*/  NOP ;  /* 0x0000000000007918 */ /* 0x000fe20000000000 */
[----:B---3--:R-:W-:Y:S05]  /*98b0*/  EXIT ;  /* 0x000000000000794d */ /* 0x008fea0003800000 */
.L_x_9:
[----:B------:R-:W1:Y:S02]  /*98c0*/  SYNCS.PHASECHK.TRANS64.TRYWAIT P1, [UR8], R4 ;  /* 0x00000004ff0075a7 */ /* 0x000e640008021108 */
[----:B-1----:R-:W-:Y:S05]  /*98d0*/  @!P1 BRA `(.L_x_9) ;  /* 0xfffffffc00f89947 */ /* 0x002fea000383ffff */
[----:B------:R-:W-:Y:S05]  /*98e0*/  BRA `(.L_x_17) ;  /* 0xffffffcc006c7947 */ /* 0x000fea000383ffff */
.L_x_13:
[----:B------:R-:W1:Y:S02]  /*98f0*/  SYNCS.PHASECHK.TRANS64.TRYWAIT P5, [UR8], R8 ;  /* 0x00000008ff0075a7 */ /* 0x000e6400080a1108 */
[----:B-1----:R-:W-:Y:S05]  /*9900*/  @!P5 BRA `(.L_x_13) ;  /* 0xfffffffc00f8d947 */ /* 0x002fea000383ffff */
[----:B------:R-:W-:Y:S05]  /*9910*/  BRA `(.L_x_12) ;  /* 0xffffffe4003c7947 */ /* 0x000fea000383ffff */
        .weak           $__internal_0_$__cuda_sm10x_tcgen05_guardrail_trap_col_being_dealloced_not_returned_by_alloc
        .type           $__internal_0_$__cuda_sm10x_tcgen05_guardrail_trap_col_being_dealloced_not_returned_by_alloc,@function
        .size           $__internal_0_$__cuda_sm10x_tcgen05_guardrail_trap_col_being_dealloced_not_returned_by_alloc,($__internal_1_$__cuda_sm10x_tcgen05_guardrail_trap_phase_invalid_during_alloc - $__internal_0_$__cuda_sm10x_tcgen05_guardrail_trap_col_being_dealloced_not_returned_by_alloc)
$__internal_0_$__cuda_sm10x_tcgen05_guardrail_trap_col_being_dealloced_not_returned_by_alloc:
[----:B------:R-:W-:Y:S05]  /*9920*/  BPT.TRAP 0x1 ;  /* 0x000000040000795c */ /* 0x000fea0000300000 */
[----:B------:R-:W-:-:S04]  /*9930*/  IMAD.MOV.U32 R3, RZ, RZ, 0x0 ;  /* 0x00000000ff037424 */ /* 0x000fc800078e00ff */
[----:B------:R-:W-:Y:S05]  /*9940*/  RET.REL.NODEC R2 `(matmul_kernel) ;  /* 0xffffff6402ac7950 */ /* 0x000fea0003c3ffff */
        .weak           $__internal_1_$__cuda_sm10x_tcgen05_guardrail_trap_phase_invalid_during_alloc
        .type           $__internal_1_$__cuda_sm10x_tcgen05_guardrail_trap_phase_invalid_during_alloc,@function
        .size           $__internal_1_$__cuda_sm10x_tcgen05_guardrail_trap_phase_invalid_during_alloc,($__internal_2_$__cuda_sm10x_tcgen05_guardrail_trap_unallocated_columns_being_dealloced - $__internal_1_$__cuda_sm10x_tcgen05_guardrail_trap_phase_invalid_during_alloc)
$__internal_1_$__cuda_sm10x_tcgen05_guardrail_trap_phase_invalid_during_alloc:
[----:B------:R-:W-:Y:S05]  /*9950*/  BPT.TRAP 0x1 ;  /* 0x000000040000795c */ /* 0x000fea0000300000 */
[----:B------:R-:W-:-:S04]  /*9960*/  IMAD.MOV.U32 R3, RZ, RZ, 0x0 ;  /* 0x00000000ff037424 */ /* 0x000fc800078e00ff */
[----:B------:R-:W-:Y:S05]  /*9970*/  RET.REL.NODEC R2 `(matmul_kernel) ;  /* 0xffffff6402a07950 */ /* 0x000fea0003c3ffff */
        .weak           $__internal_2_$__cuda_sm10x_tcgen05_guardrail_trap_unallocated_columns_being_dealloced
        .type           $__internal_2_$__cuda_sm10x_tcgen05_guardrail_trap_unallocated_columns_being_dealloced,@function
        .size           $__internal_2_$__cuda_sm10x_tcgen05_guardrail_trap_unallocated_columns_being_dealloced,(.L_x_21 - $__internal_2_$__cuda_sm10x_tcgen05_guardrail_trap_unallocated_columns_being_dealloced)
$__internal_2_$__cuda_sm10x_tcgen05_guardrail_trap_unallocated_columns_being_dealloced:
[----:B------:R-:W-:Y:S05]  /*9980*/  BPT.TRAP 0x1 ;  /* 0x000000040000795c */ /* 0x000fea0000300000 */
[----:B------:R-:W-:-:S04]  /*9990*/  IMAD.MOV.U32 R3, RZ, RZ, 0x0 ;  /* 0x00000000ff037424 */ /* 0x000fc800078e00ff */
[----:B------:R-:W-:Y:S05]  /*99a0*/  RET.REL.NODEC R2 `(matmul_kernel) ;  /* 0xffffff6402947950 */ /* 0x000fea0003c3ffff */
.L_x_18:
[----:B------:R-:W-:-:S00]  /*99b0*/  BRA `(.L_x_18) ;  /* 0xfffffffc00fc7947 */ /* 0x000fc0000383ffff */
[----:B------:R-:W-:-:S00]  /*99c0*/  NOP ;  /* 0x0000000000007918 */ /* 0x000fc00000000000 */
        /* <DEDUP_REMOVED lines=11> */
.L_x_21:


//--------------------- .nv.shared.matmul_kernel  --------------------------
	.section	.nv.shared.matmul_kernel,"aw",@nobits
	.sectionflags	@""
	.align	16
	.zero		1024


//--------------------- .nv.shared.reserved.0     --------------------------
	.section	.nv.shared.reserved.0,"aw",@nobits
	.align	8
	.weak		__nv_reservedSMEM_offset_0_alias
	.size		__nv_reservedSMEM_offset_0_alias, 0, 64
	.other		__nv_reservedSMEM_offset_0_alias,@"STO_CUDA_RESERVED_SHARED STV_DEFAULT"
__nv_reservedSMEM_offset_0_alias:
	.zero		0
.nv.shared.reserved.0:
	.zero		64
	.weak		__nv_reservedSMEM_allocation_phase
	.type		__nv_reservedSMEM_allocation_phase,@object
	.size		__nv_reservedSMEM_allocation_phase,(.L_0 - __nv_reservedSMEM_allocation_phase)
__nv_reservedSMEM_allocation_phase:
	.zero		1
.L_0:
	.zero		7
	.weak		__nv_reservedSMEM_devtool_atexit_pc
	.type		__nv_reservedSMEM_devtool_atexit_pc,@object
	.size		__nv_reservedSMEM_devtool_atexit_pc,(__nv_reservedSMEM_allocation_mask - __nv_reservedSMEM_devtool_atexit_pc)
__nv_reservedSMEM_devtool_atexit_pc:
	.zero		8
	.weak		__nv_reservedSMEM_allocation_mask
	.type		__nv_reservedSMEM_allocation_mask,@object
	.size		__nv_reservedSMEM_allocation_mask,(.L_2 - __nv_reservedSMEM_allocation_mask)
__nv_reservedSMEM_allocation_mask:
	.zero		4
.L_2:


//--------------------- .nv.constant0.matmul_kernel --------------------------
	.section	.nv.constant0.matmul_kernel,"a",@progbits
	.sectionflags	@""
	.align	4
.nv.constant0.matmul_kernel:
	.zero		976


//--------------------- SYMBOLS --------------------------

	.type		.nv.reservedSmem.offset0,@object
	.size		.nv.reservedSmem.offset0,0x4
	.type		.nv.reservedSmem.cap,@object
	.size		.nv.reservedSmem.cap,0x4
